	.headerflags	@"EF_CUDA_TEXMODE_UNIFIED EF_CUDA_64BIT_ADDRESS EF_CUDA_SM86 EF_CUDA_VIRTUAL_SM(EF_CUDA_SM86)"
	.elftype	@"ET_EXEC"


//--------------------- .nv.info                  --------------------------
	.section	.nv.info,"",@"SHT_CUDA_INFO"
	.align	4


	//----- nvinfo : EIATTR_REGCOUNT
	.align		4
        /*0000*/ 	.byte	0x04, 0x2f
        /*0002*/ 	.short	(.L_1 - .L_0)
	.align		4
.L_0:
        /*0004*/ 	.word	index@(triton__0d1d2d3d4d5d6d7d8d9d1011de)
        /*0008*/ 	.word	0x00000040


	//----- nvinfo : EIATTR_MAX_STACK_SIZE
	.align		4
.L_1:
        /*000c*/ 	.byte	0x04, 0x23
        /*000e*/ 	.short	(.L_3 - .L_2)
	.align		4
.L_2:
        /*0010*/ 	.word	index@(triton__0d1d2d3d4d5d6d7d8d9d1011de)
        /*0014*/ 	.word	0x00000000


	//----- nvinfo : EIATTR_MIN_STACK_SIZE
	.align		4
.L_3:
        /*0018*/ 	.byte	0x04, 0x12
        /*001a*/ 	.short	(.L_5 - .L_4)
	.align		4
.L_4:
        /*001c*/ 	.word	index@(triton__0d1d2d3d4d5d6d7d8d9d1011de)
        /*0020*/ 	.word	0x00000000


	//----- nvinfo : EIATTR_FRAME_SIZE
	.align		4
.L_5:
        /*0024*/ 	.byte	0x04, 0x11
        /*0026*/ 	.short	(.L_7 - .L_6)
	.align		4
.L_6:
        /*0028*/ 	.word	index@(triton__0d1d2d3d4d5d6d7d8d9d1011de)
        /*002c*/ 	.word	0x00000000
.L_7:


//--------------------- .nv.info.triton__0d1d2d3d4d5d6d7d8d9d1011de --------------------------
	.section	.nv.info.triton__0d1d2d3d4d5d6d7d8d9d1011de,"",@"SHT_CUDA_INFO"
	.align	4


	//----- nvinfo : EIATTR_CUDA_API_VERSION
	.align		4
        /*0000*/ 	.byte	0x04, 0x37
        /*0002*/ 	.short	(.L_9 - .L_8)
.L_8:
        /*0004*/ 	.word	0x0000007b


	//----- nvinfo : EIATTR_SW2861232_WAR
	.align		4
.L_9:
        /*0008*/ 	.byte	0x01, 0x35
	.zero		2


	//----- nvinfo : EIATTR_PARAM_CBANK
	.align		4
        /*000c*/ 	.byte	0x04, 0x0a
        /*000e*/ 	.short	(.L_11 - .L_10)
	.align		4
.L_10:
        /*0010*/ 	.word	index@(.nv.constant0.triton__0d1d2d3d4d5d6d7d8d9d1011de)
        /*0014*/ 	.short	0x0160
        /*0016*/ 	.short	0x0058


	//----- nvinfo : EIATTR_CBANK_PARAM_SIZE
	.align		4
.L_11:
        /*0018*/ 	.byte	0x03, 0x19
        /*001a*/ 	.short	0x0058


	//----- nvinfo : EIATTR_KPARAM_INFO
	.align		4
        /*001c*/ 	.byte	0x04, 0x17
        /*001e*/ 	.short	(.L_13 - .L_12)
.L_12:
        /*0020*/ 	.word	0x00000000
        /*0024*/ 	.short	0x000b
        /*0026*/ 	.short	0x0054
        /*0028*/ 	.byte	0x00, 0xf0, 0x11, 0x00


	//----- nvinfo : EIATTR_KPARAM_INFO
	.align		4
.L_13:
        /*002c*/ 	.byte	0x04, 0x17
        /*002e*/ 	.short	(.L_15 - .L_14)
.L_14:
        /*0030*/ 	.word	0x00000000
        /*0034*/ 	.short	0x000a
        /*0036*/ 	.short	0x0050
        /*0038*/ 	.byte	0x00, 0xf0, 0x11, 0x00


	//----- nvinfo : EIATTR_KPARAM_INFO
	.align		4
.L_15:
        /*003c*/ 	.byte	0x04, 0x17
        /*003e*/ 	.short	(.L_17 - .L_16)
.L_16:
        /*0040*/ 	.word	0x00000000
        /*0044*/ 	.short	0x0009
        /*0046*/ 	.short	0x0048
        /*0048*/ 	.byte	0x00, 0xf0, 0x21, 0x00


	//----- nvinfo : EIATTR_KPARAM_INFO
	.align		4
.L_17:
        /*004c*/ 	.byte	0x04, 0x17
        /*004e*/ 	.short	(.L_19 - .L_18)
.L_18:
        /*0050*/ 	.word	0x00000000
        /*0054*/ 	.short	0x0008
        /*0056*/ 	.short	0x0040
        /*0058*/ 	.byte	0x00, 0xf0, 0x21, 0x00


	//----- nvinfo : EIATTR_KPARAM_INFO
	.align		4
.L_19:
        /*005c*/ 	.byte	0x04, 0x17
        /*005e*/ 	.short	(.L_21 - .L_20)
.L_20:
        /*0060*/ 	.word	0x00000000
        /*0064*/ 	.short	0x0007
        /*0066*/ 	.short	0x0038
        /*0068*/ 	.byte	0x00, 0xf0, 0x21, 0x00


	//----- nvinfo : EIATTR_KPARAM_INFO
	.align		4
.L_21:
        /*006c*/ 	.byte	0x04, 0x17
        /*006e*/ 	.short	(.L_23 - .L_22)
.L_22:
        /*0070*/ 	.word	0x00000000
        /*0074*/ 	.short	0x0006
        /*0076*/ 	.short	0x0030
        /*0078*/ 	.byte	0x00, 0xf0, 0x21, 0x00


	//----- nvinfo : EIATTR_KPARAM_INFO
	.align		4
.L_23:
        /*007c*/ 	.byte	0x04, 0x17
        /*007e*/ 	.short	(.L_25 - .L_24)
.L_24:
        /*0080*/ 	.word	0x00000000
        /*0084*/ 	.short	0x0005
        /*0086*/ 	.short	0x0028
        /*0088*/ 	.byte	0x00, 0xf0, 0x21, 0x00


	//----- nvinfo : EIATTR_KPARAM_INFO
	.align		4
.L_25:
        /*008c*/ 	.byte	0x04, 0x17
        /*008e*/ 	.short	(.L_27 - .L_26)
.L_26:
        /*0090*/ 	.word	0x00000000
        /*0094*/ 	.short	0x0004
        /*0096*/ 	.short	0x0020
        /*0098*/ 	.byte	0x00, 0xf0, 0x21, 0x00


	//----- nvinfo : EIATTR_KPARAM_INFO
	.align		4
.L_27:
        /*009c*/ 	.byte	0x04, 0x17
        /*009e*/ 	.short	(.L_29 - .L_28)
.L_28:
        /*00a0*/ 	.word	0x00000000
        /*00a4*/ 	.short	0x0003
        /*00a6*/ 	.short	0x0018
        /*00a8*/ 	.byte	0x00, 0xf0, 0x21, 0x00


	//----- nvinfo : EIATTR_KPARAM_INFO
	.align		4
.L_29:
        /*00ac*/ 	.byte	0x04, 0x17
        /*00ae*/ 	.short	(.L_31 - .L_30)
.L_30:
        /*00b0*/ 	.word	0x00000000
        /*00b4*/ 	.short	0x0002
        /*00b6*/ 	.short	0x0010
        /*00b8*/ 	.byte	0x00, 0xf0, 0x21, 0x00


	//----- nvinfo : EIATTR_KPARAM_INFO
	.align		4
.L_31:
        /*00bc*/ 	.byte	0x04, 0x17
        /*00be*/ 	.short	(.L_33 - .L_32)
.L_32:
        /*00c0*/ 	.word	0x00000000
        /*00c4*/ 	.short	0x0001
        /*00c6*/ 	.short	0x0008
        /*00c8*/ 	.byte	0x00, 0xf0, 0x21, 0x00


	//----- nvinfo : EIATTR_KPARAM_INFO
	.align		4
.L_33:
        /*00cc*/ 	.byte	0x04, 0x17
        /*00ce*/ 	.short	(.L_35 - .L_34)
.L_34:
        /*00d0*/ 	.word	0x00000000
        /*00d4*/ 	.short	0x0000
        /*00d6*/ 	.short	0x0000
        /*00d8*/ 	.byte	0x00, 0xf0, 0x21, 0x00


	//----- nvinfo : EIATTR_MAXREG_COUNT
	.align		4
.L_35:
        /*00dc*/ 	.byte	0x03, 0x1b
        /*00de*/ 	.short	0x00ff


	//----- nvinfo : EIATTR_COOP_GROUP_MASK_REGIDS
	.align		4
        /*00e0*/ 	.byte	0x04, 0x29
        /*00e2*/ 	.short	(.L_37 - .L_36)


	//   ....[0]....
.L_36:
        /*00e4*/ 	.word	0xffffffff


	//   ....[1]....
        /*00e8*/ 	.word	0xffffffff


	//   ....[2]....
        /*00ec*/ 	.word	0xffffffff


	//   ....[3]....
        /*00f0*/ 	.word	0xffffffff


	//   ....[4]....
        /*00f4*/ 	.word	0xffffffff


	//   ....[5]....
        /*00f8*/ 	.word	0xffffffff


	//   ....[6]....
        /*00fc*/ 	.word	0xffffffff


	//   ....[7]....
        /*0100*/ 	.word	0xffffffff


	//   ....[8]....
        /*0104*/ 	.word	0xffffffff


	//   ....[9]....
        /*0108*/ 	.word	0xffffffff


	//   ....[10]....
        /*010c*/ 	.word	0xffffffff


	//   ....[11]....
        /*0110*/ 	.word	0xffffffff


	//   ....[12]....
        /*0114*/ 	.word	0xffffffff


	//   ....[13]....
        /*0118*/ 	.word	0xffffffff


	//   ....[14]....
        /*011c*/ 	.word	0xffffffff


	//   ....[15]....
        /*0120*/ 	.word	0xffffffff


	//----- nvinfo : EIATTR_COOP_GROUP_INSTR_OFFSETS
	.align		4
.L_37:
        /*0124*/ 	.byte	0x04, 0x28
        /*0126*/ 	.short	(.L_39 - .L_38)


	//   ....[0]....
.L_38:
        /*0128*/ 	.word	0x00000fe0


	//   ....[1]....
        /*012c*/ 	.word	0x00001000


	//   ....[2]....
        /*0130*/ 	.word	0x00001030


	//   ....[3]....
        /*0134*/ 	.word	0x00001050


	//   ....[4]....
        /*0138*/ 	.word	0x00001070


	//   ....[5]....
        /*013c*/ 	.word	0x000010d0


	//   ....[6]....
        /*0140*/ 	.word	0x000010f0


	//   ....[7]....
        /*0144*/ 	.word	0x00001120


	//   ....[8]....
        /*0148*/ 	.word	0x000024d0


	//   ....[9]....
        /*014c*/ 	.word	0x00002500


	//   ....[10]....
        /*0150*/ 	.word	0x00002530


	//   ....[11]....
        /*0154*/ 	.word	0x00002550


	//   ....[12]....
        /*0158*/ 	.word	0x00002570


	//   ....[13]....
        /*015c*/ 	.word	0x000025f0


	//   ....[14]....
        /*0160*/ 	.word	0x00002610


	//   ....[15]....
        /*0164*/ 	.word	0x00002630


	//----- nvinfo : EIATTR_EXIT_INSTR_OFFSETS
	.align		4
.L_39:
        /*0168*/ 	.byte	0x04, 0x1c
        /*016a*/ 	.short	(.L_41 - .L_40)


	//   ....[0]....
.L_40:
        /*016c*/ 	.word	0x00002df0


	//----- nvinfo : EIATTR_MAX_THREADS
	.align		4
.L_41:
        /*0170*/ 	.byte	0x04, 0x05
        /*0172*/ 	.short	(.L_43 - .L_42)
.L_42:
        /*0174*/ 	.word	0x00000100
        /*0178*/ 	.word	0x00000001
        /*017c*/ 	.word	0x00000001
.L_43:


//--------------------- .nv.rel.action            --------------------------
	.section	.nv.rel.action,"",@"SHT_CUDA_RELOCINFO"
	.align	8
	.sectionentsize	8
        /*0000*/ 	.byte	0x73, 0x00, 0x00, 0x00, 0x00, 0x00, 0x00, 0x00, 0x00, 0x00, 0x00, 0x11, 0x25, 0x00, 0x05, 0x36


//--------------------- .nv.constant0.triton__0d1d2d3d4d5d6d7d8d9d1011de --------------------------
	.section	.nv.constant0.triton__0d1d2d3d4d5d6d7d8d9d1011de,"a",@progbits
	.align	4
.nv.constant0.triton__0d1d2d3d4d5d6d7d8d9d1011de:
	.zero		440


//--------------------- .text.triton__0d1d2d3d4d5d6d7d8d9d1011de --------------------------
	.section	.text.triton__0d1d2d3d4d5d6d7d8d9d1011de,"ax",@progbits
	.sectionflags	@"SHF_BARRIERS=1"
	.sectioninfo	@"SHI_REGISTERS=64"
	.align	128
        .global         triton__0d1d2d3d4d5d6d7d8d9d1011de
        .type           triton__0d1d2d3d4d5d6d7d8d9d1011de,@function
        .size           triton__0d1d2d3d4d5d6d7d8d9d1011de,(.L_x_5 - triton__0d1d2d3d4d5d6d7d8d9d1011de)
        .other          triton__0d1d2d3d4d5d6d7d8d9d1011de,@"STO_CUDA_ENTRY STV_DEFAULT"
triton__0d1d2d3d4d5d6d7d8d9d1011de:
.text.triton__0d1d2d3d4d5d6d7d8d9d1011de:
[----:B------:R-:W-:-:S02]  /*0000*/  MOV R1, c[0x0][0x28] ;  /* 0x00000a0000017a02 */ /* 0x000fc40000000f00 */
[----:B------:R-:W0:Y:S01]  /*0010*/  S2UR UR10, SR_CTAID.X ;  /* 0x00000000000a79c3 */ /* 0x000e220000002500 */
[----:B------:R-:W-:Y:S02]  /*0020*/  UMOV UR6, 0x4 ;  /* 0x0000000400067882 */ /* 0x000fe40000000000 */
[----:B------:R-:W-:Y:S02]  /*0030*/  ULDC.64 UR4, c[0x0][0x188] ;  /* 0x0000620000047ab9 */ /* 0x000fe40000000a00 */
[----:B------:R-:W-:Y:S02]  /*0040*/  ULDC.64 UR8, c[0x0][0x118] ;  /* 0x0000460000087ab9 */ /* 0x000fe40000000a00 */
[----:B0-----:R-:W-:Y:S02]  /*0050*/  UISETP.GE.AND UP1, UPT, UR10, 0x4, UPT ;  /* 0x000000040a00788c */ /* 0x001fe4000bf26270 */
[----:B------:R-:W-:-:S04]  /*0060*/  UIMAD.WIDE UR4, UR10, UR6, UR4 ;  /* 0x000000060a0472a5 */ /* 0x000fc8000f8e0204 */
[----:B------:R-:W-:Y:S02]  /*0070*/  PLOP3.LUT P0, PT, PT, PT, UP1, 0x80, 0x0 ;  /* 0x000000000000781c */ /* 0x000fe40003f0f018 */
[----:B------:R-:W-:Y:S02]  /*0080*/  MOV R2, UR4 ;  /* 0x0000000400027c02 */ /* 0x000fe40008000f00 */
[----:B------:R-:W-:-:S09]  /*0090*/  MOV R3, UR5 ;  /* 0x0000000500037c02 */ /* 0x000fd20008000f00 */
[----:B------:R-:W2:Y:S01]  /*00a0*/  @!P0 LDG.E.EL R2, [R2.64] ;  /* 0x0000000802028981 */ /* 0x000ea2000c2e1900 */
[----:B------:R-:W-:Y:S01]  /*00b0*/  PLOP3.LUT P0, PT, PT, PT, UP1, 0x80, 0x0 ;  /* 0x000000000000781c */ /* 0x000fe20003f0f018 */
[----:B------:R-:W-:Y:S01]  /*00c0*/  UMOV UR4, URZ ;  /* 0x0000003f00047c82 */ /* 0x000fe20008000000 */
[----:B------:R-:W-:Y:S01]  /*00d0*/  CS2R R42, SRZ ;  /* 0x00000000002a7805 */ /* 0x000fe2000001ff00 */
[----:B------:R-:W0:Y:S01]  /*00e0*/  S2R R0, SR_TID.X ;  /* 0x0000000000007919 */ /* 0x000e220000002100 */
[----:B------:R-:W-:Y:S01]  /*00f0*/  CS2R R44, SRZ ;  /* 0x00000000002c7805 */ /* 0x000fe2000001ff00 */
[----:B------:R-:W-:Y:S01]  /*0100*/  MOV R53, RZ ;  /* 0x000000ff00357202 */ /* 0x000fe20000000f00 */
[----:B------:R-:W-:Y:S01]  /*0110*/  CS2R R46, SRZ ;  /* 0x00000000002e7805 */ /* 0x000fe2000001ff00 */
[----:B------:R-:W-:Y:S01]  /*0120*/  MOV R54, RZ ;  /* 0x000000ff00367202 */ /* 0x000fe20000000f00 */
[----:B------:R-:W-:Y:S02]  /*0130*/  UPLOP3.LUT UP0, UPT, UPT, UPT, UPT, 0x80, 0x0 ;  /* 0x000000000000789c */ /* 0x000fe40003f0f070 */
[----:B------:R-:W-:-:S02]  /*0140*/  USHF.R.S32.HI UR11, URZ, 0x1f, UR10 ;  /* 0x0000001f3f0b7899 */ /* 0x000fc4000801140a */
[----:B------:R-:W-:Y:S01]  /*0150*/  UMOV UR5, URZ ;  /* 0x0000003f00057c82 */ /* 0x000fe20008000000 */
[----:B0-----:R-:W-:Y:S02]  /*0160*/  LOP3.LUT R51, R0, 0xff, RZ, 0xc0, !PT ;  /* 0x000000ff00337812 */ /* 0x001fe400078ec0ff */
[----:B------:R-:W-:Y:S02]  /*0170*/  SHF.R.U32.HI R52, RZ, 0x5, R0 ;  /* 0x00000005ff347819 */ /* 0x000fe40000011600 */
[C---:B------:R-:W-:Y:S02]  /*0180*/  SHF.L.U32 R50, R51.reuse, 0x3, RZ ;  /* 0x0000000333327819 */ /* 0x040fe400000006ff */
[----:B------:R-:W-:Y:S02]  /*0190*/  SHF.L.U32 R48, R51, 0x2, RZ ;  /* 0x0000000233307819 */ /* 0x000fe400000006ff */
[----:B------:R-:W-:Y:S01]  /*01a0*/  IADD3 R49, R50, 0x4, RZ ;  /* 0x0000000432317810 */ /* 0x000fe20007ffe0ff */
[----:B--2---:R0:W1:Y:S01]  /*01b0*/  @!P0 R2UR UR4, R2 ;  /* 0x00000000020483c2 */ /* 0x00406200000e0000 */
[----:B------:R-:W-:-:S07]  /*01c0*/  DEPBAR.LE SB0, 0x0, {1} ;  /* 0x000080020000791a */ /* 0x000fce0000000000 */
.L_x_0:
[----:B------:R-:W-:Y:S01]  /*01d0*/  LOP3.LUT R3, R50, UR5, RZ, 0xfc, !PT ;  /* 0x0000000532037c12 */ /* 0x000fe2000f8efcff */
[----:B------:R-:W-:Y:S01]  /*01e0*/  CS2R R28, SRZ ;  /* 0x00000000001c7805 */ /* 0x000fe2000001ff00 */
[----:B------:R-:W-:Y:S01]  /*01f0*/  MOV R4, UR10 ;  /* 0x0000000a00047c02 */ /* 0x000fe20008000f00 */
[----:B------:R-:W-:Y:S01]  /*0200*/  CS2R R30, SRZ ;  /* 0x00000000001e7805 */ /* 0x000fe2000001ff00 */
[----:B------:R-:W-:Y:S01]  /*0210*/  ISETP.GE.U32.AND P1, PT, R3, 0x900, PT ;  /* 0x000009000300780c */ /* 0x000fe20003f26070 */
[----:B------:R-:W-:Y:S01]  /*0220*/  CS2R R36, SRZ ;  /* 0x0000000000247805 */ /* 0x000fe2000001ff00 */
[----:B------:R-:W-:Y:S01]  /*0230*/  MOV R2, UR10 ;  /* 0x0000000a00027c02 */ /* 0x000fe20008000f00 */
[----:B------:R-:W-:Y:S01]  /*0240*/  CS2R R38, SRZ ;  /* 0x0000000000267805 */ /* 0x000fe2000001ff00 */
[----:B------:R-:W-:-:S02]  /*0250*/  ISETP.LT.AND P2, PT, R4, 0x4, !P1 ;  /* 0x000000040400780c */ /* 0x000fc40004f41270 */
[----:B------:R-:W-:Y:S01]  /*0260*/  MOV R40, 0x2 ;  /* 0x0000000200287802 */ /* 0x000fe20000000f00 */
[----:B------:R-:W-:-:S04]  /*0270*/  IMAD R55, R2, 0x900, R3 ;  /* 0x0000090002377824 */ /* 0x000fc800078e0203 */
[----:B------:R-:W-:-:S04]  /*0280*/  IMAD.WIDE R8, R55, R40, c[0x0][0x170] ;  /* 0x00005c0037087625 */ /* 0x000fc800078e0228 */
[----:B------:R-:W-:Y:S02]  /*0290*/  IMAD.WIDE R4, R55, R40, c[0x0][0x168] ;  /* 0x00005a0037047625 */ /* 0x000fe400078e0228 */
[----:B------:R0:W2:Y:S04]  /*02a0*/  @P2 LDG.E.EL.128 R28, [R8.64] ;  /* 0x00000008081c2981 */ /* 0x0000a8000c2e1d00 */
[----:B------:R1:W3:Y:S01]  /*02b0*/  @P2 LDG.E.EL.128 R36, [R4.64] ;  /* 0x0000000804242981 */ /* 0x0002e2000c2e1d00 */
[----:B------:R-:W-:-:S04]  /*02c0*/  IADD3 R2, P0, R50, UR5, RZ ;  /* 0x0000000532027c10 */ /* 0x000fc8000ff1e0ff */
[----:B------:R-:W-:Y:S02]  /*02d0*/  IADD3.X R7, RZ, RZ, RZ, P0, !PT ;  /* 0x000000ffff077210 */ /* 0x000fe400007fe4ff */
[C---:B------:R-:W-:Y:S02]  /*02e0*/  SHF.L.U32 R11, R2.reuse, 0x2, RZ ;  /* 0x00000002020b7819 */ /* 0x040fe400000006ff */
[----:B------:R-:W-:Y:S02]  /*02f0*/  SHF.L.U64.HI R10, R2, 0x2, R7 ;  /* 0x00000002020a7819 */ /* 0x000fe40000010207 */
[----:B------:R-:W-:Y:S01]  /*0300*/  IADD3 R6, P0, R11, c[0x0][0x178], RZ ;  /* 0x00005e000b067a10 */ /* 0x000fe20007f1e0ff */
[----:B------:R-:W-:Y:S01]  /*0310*/  CS2R R32, SRZ ;  /* 0x0000000000207805 */ /* 0x000fe2000001ff00 */
[----:B------:R-:W-:Y:S01]  /*0320*/  CS2R R34, SRZ ;  /* 0x0000000000227805 */ /* 0x000fe2000001ff00 */
[----:B------:R-:W-:Y:S02]  /*0330*/  MOV R58, 0x4 ;  /* 0x00000004003a7802 */ /* 0x000fe40000000f00 */
[----:B------:R-:W-:Y:S01]  /*0340*/  IADD3.X R7, R10, c[0x0][0x17c], RZ, P0, !PT ;  /* 0x00005f000a077a10 */ /* 0x000fe200007fe4ff */
[----:B------:R-:W-:Y:S01]  /*0350*/  CS2R R12, SRZ ;  /* 0x00000000000c7805 */ /* 0x000fe2000001ff00 */
[----:B------:R-:W-:Y:S01]  /*0360*/  CS2R R14, SRZ ;  /* 0x00000000000e7805 */ /* 0x000fe2000001ff00 */
[----:B0-----:R-:W-:-:S02]  /*0370*/  IMAD.WIDE.U32 R8, R3, R58, c[0x0][0x178] ;  /* 0x00005e0003087625 */ /* 0x001fc400078e003a */
[----:B------:R0:W4:Y:S01]  /*0380*/  @!P1 LDG.E.EL.128 R32, [R6.64+0x10] ;  /* 0x0000100806209981 */ /* 0x000122000c2e1d00 */
[----:B------:R-:W-:Y:S01]  /*0390*/  CS2R R24, SRZ ;  /* 0x0000000000187805 */ /* 0x000fe2000001ff00 */
[----:B------:R-:W-:Y:S02]  /*03a0*/  CS2R R26, SRZ ;  /* 0x00000000001a7805 */ /* 0x000fe4000001ff00 */
[----:B------:R5:W4:Y:S01]  /*03b0*/  @!P1 LDG.E.EL.128 R12, [R8.64] ;  /* 0x00000008080c9981 */ /* 0x000b22000c2e1d00 */
[----:B------:R-:W-:Y:S01]  /*03c0*/  LOP3.LUT R2, R49, UR5, RZ, 0xfc, !PT ;  /* 0x0000000531027c12 */ /* 0x000fe2000f8efcff */
[----:B------:R-:W-:Y:S01]  /*03d0*/  IMAD.WIDE R40, R55, R40, c[0x0][0x180] ;  /* 0x0000600037287625 */ /* 0x000fe200078e0228 */
[----:B------:R-:W-:Y:S02]  /*03e0*/  MOV R57, UR10 ;  /* 0x0000000a00397c02 */ /* 0x000fe40008000f00 */
[----:B-1----:R-:W-:Y:S02]  /*03f0*/  IADD3 R4, P0, R11, c[0x0][0x190], RZ ;  /* 0x000064000b047a10 */ /* 0x002fe40007f1e0ff */
[----:B------:R1:W4:Y:S01]  /*0400*/  @P2 LDG.E.EL.128 R24, [R40.64] ;  /* 0x0000000828182981 */ /* 0x000322000c2e1d00 */
[----:B------:R-:W-:Y:S01]  /*0410*/  IMAD R57, R57, 0x900, R2 ;  /* 0x0000090039397824 */ /* 0x000fe200078e0202 */
[----:B------:R-:W-:Y:S01]  /*0420*/  CS2R R16, SRZ ;  /* 0x0000000000107805 */ /* 0x000fe2000001ff00 */
[----:B------:R-:W-:Y:S01]  /*0430*/  CS2R R18, SRZ ;  /* 0x0000000000127805 */ /* 0x000fe2000001ff00 */
[----:B------:R-:W-:Y:S01]  /*0440*/  IADD3.X R5, R10, c[0x0][0x194], RZ, P0, !PT ;  /* 0x000065000a057a10 */ /* 0x000fe200007fe4ff */
[----:B------:R-:W-:Y:S01]  /*0450*/  CS2R R20, SRZ ;  /* 0x0000000000147805 */ /* 0x000fe2000001ff00 */
[----:B------:R-:W-:Y:S01]  /*0460*/  CS2R R22, SRZ ;  /* 0x0000000000167805 */ /* 0x000fe2000001ff00 */
[----:B------:R-:W-:-:S02]  /*0470*/  IMAD.WIDE R56, R57, R58, c[0x0][0x198] ;  /* 0x0000660039387625 */ /* 0x000fc400078e023a */
[----:B------:R1:W4:Y:S04]  /*0480*/  @!P1 LDG.E.EL.128 R16, [R4.64+0x10] ;  /* 0x0000100804109981 */ /* 0x000328000c2e1d00 */
[----:B------:R2:W4:Y:S01]  /*0490*/  @P2 LDG.E.EL.128 R20, [R56.64] ;  /* 0x0000000838142981 */ /* 0x000522000c2e1d00 */
[----:B0-----:R-:W-:Y:S01]  /*04a0*/  CS2R R6, SRZ ;  /* 0x0000000000067805 */ /* 0x001fe2000001ff00 */
[-C--:B------:R-:W-:Y:S01]  /*04b0*/  IMAD.WIDE.U32 R2, R3, R58.reuse, c[0x0][0x190] ;  /* 0x0000640003027625 */ /* 0x080fe200078e003a */
[----:B-1----:R-:W-:Y:S01]  /*04c0*/  CS2R R4, SRZ ;  /* 0x0000000000047805 */ /* 0x002fe2000001ff00 */
[----:B-----5:R-:W-:Y:S01]  /*04d0*/  CS2R R8, SRZ ;  /* 0x0000000000087805 */ /* 0x020fe2000001ff00 */
[----:B------:R-:W-:Y:S01]  /*04e0*/  CS2R R10, SRZ ;  /* 0x00000000000a7805 */ /* 0x000fe2000001ff00 */
[----:B------:R-:W-:-:S03]  /*04f0*/  IMAD.WIDE R40, R55, R58, c[0x0][0x198] ;  /* 0x0000660037287625 */ /* 0x000fc600078e023a */
[----:B------:R0:W5:Y:S04]  /*0500*/  @!P1 LDG.E.EL.128 R4, [R2.64] ;  /* 0x0000000802049981 */ /* 0x000168000c2e1d00 */
[----:B------:R1:W5:Y:S01]  /*0510*/  @P2 LDG.E.EL.128 R8, [R40.64] ;  /* 0x0000000828082981 */ /* 0x000362000c2e1d00 */
[----:B------:R-:W-:Y:S01]  /*0520*/  PLOP3.LUT P0, PT, PT, PT, UP0, 0x80, 0x0 ;  /* 0x000000000000781c */ /* 0x000fe20003f0f008 */
[----:B------:R-:W-:Y:S02]  /*0530*/  UPLOP3.LUT UP0, UPT, UPT, UPT, UPT, 0x40, 0x0 ;  /* 0x000000000000789c */ /* 0x000fe40003f0e870 */
[----:B------:R-:W-:Y:S01]  /*0540*/  UMOV UR5, 0x800 ;  /* 0x0000080000057882 */ /* 0x000fe20000000000 */
[----:B--2---:R-:W-:Y:S02]  /*0550*/  SEL R28, R28, RZ, P2 ;  /* 0x000000ff1c1c7207 */ /* 0x004fe40001000000 */
[----:B------:R-:W-:-:S02]  /*0560*/  SEL R29, R29, RZ, P2 ;  /* 0x000000ff1d1d7207 */ /* 0x000fc40001000000 */
[----:B---3--:R-:W-:Y:S02]  /*0570*/  SEL R36, R36, RZ, P2 ;  /* 0x000000ff24247207 */ /* 0x008fe40001000000 */
[----:B------:R-:W-:Y:S02]  /*0580*/  SEL R37, R37, RZ, P2 ;  /* 0x000000ff25257207 */ /* 0x000fe40001000000 */
[----:B------:R-:W-:Y:S02]  /*0590*/  SEL R38, R38, RZ, P2 ;  /* 0x000000ff26267207 */ /* 0x000fe40001000000 */
[----:B------:R-:W-:Y:S02]  /*05a0*/  SHF.L.U32 R58, R28, 0x10, RZ ;  /* 0x000000101c3a7819 */ /* 0x000fe400000006ff */
[----:B------:R-:W-:Y:S02]  /*05b0*/  SHF.L.U32 R57, R29, 0x10, RZ ;  /* 0x000000101d397819 */ /* 0x000fe400000006ff */
[----:B------:R-:W-:-:S02]  /*05c0*/  SEL R39, R39, RZ, P2 ;  /* 0x000000ff27277207 */ /* 0x000fc40001000000 */
[C---:B------:R-:W-:Y:S02]  /*05d0*/  PRMT R28, R36.reuse, 0x7632, R28 ;  /* 0x00007632241c7816 */ /* 0x040fe4000000001c */
[C---:B------:R-:W-:Y:S02]  /*05e0*/  PRMT R29, R37.reuse, 0x7632, R29 ;  /* 0x00007632251d7816 */ /* 0x040fe4000000001d */
[----:B------:R-:W-:Y:S02]  /*05f0*/  SHF.L.U32 R56, R37, 0x10, RZ ;  /* 0x0000001025387819 */ /* 0x000fe400000006ff */
[----:B------:R-:W-:Y:S02]  /*0600*/  SHF.L.U32 R55, R36, 0x10, RZ ;  /* 0x0000001024377819 */ /* 0x000fe400000006ff */
[----:B------:R-:W-:Y:S02]  /*0610*/  SHF.L.U32 R37, R38, 0x10, RZ ;  /* 0x0000001026257819 */ /* 0x000fe400000006ff */
[----:B------:R-:W-:-:S02]  /*0620*/  SHF.L.U32 R36, R39, 0x10, RZ ;  /* 0x0000001027247819 */ /* 0x000fc400000006ff */
[----:B------:R-:W-:Y:S02]  /*0630*/  PRMT R38, R28, 0x7632, R38 ;  /* 0x000076321c267816 */ /* 0x000fe40000000026 */
[----:B------:R-:W-:Y:S02]  /*0640*/  PRMT R39, R29, 0x7632, R39 ;  /* 0x000076321d277816 */ /* 0x000fe40000000027 */
[----:B------:R-:W-:Y:S02]  /*0650*/  SEL R30, R30, RZ, P2 ;  /* 0x000000ff1e1e7207 */ /* 0x000fe40001000000 */
[----:B------:R-:W-:Y:S02]  /*0660*/  SEL R31, R31, RZ, P2 ;  /* 0x000000ff1f1f7207 */ /* 0x000fe40001000000 */
[----:B-1----:R-:W-:Y:S01]  /*0670*/  SHF.L.U32 R40, R29, 0x10, RZ ;  /* 0x000000101d287819 */ /* 0x002fe200000006ff */
[----:B0-----:R-:W-:Y:S01]  /*0680*/  FADD R2, R56, R57 ;  /* 0x0000003938027221 */ /* 0x001fe20000000000 */
[----:B------:R-:W-:-:S02]  /*0690*/  SHF.L.U32 R28, R28, 0x10, RZ ;  /* 0x000000101c1c7819 */ /* 0x000fc400000006ff */
[----:B------:R-:W-:Y:S01]  /*06a0*/  SHF.L.U32 R29, R38, 0x10, RZ ;  /* 0x00000010261d7819 */ /* 0x000fe200000006ff */
[----:B------:R-:W-:Y:S01]  /*06b0*/  FADD R3, R55, R58 ;  /* 0x0000003a37037221 */ /* 0x000fe20000000000 */
[----:B------:R-:W-:Y:S02]  /*06c0*/  SHF.L.U32 R41, R39, 0x10, RZ ;  /* 0x0000001027297819 */ /* 0x000fe400000006ff */
[C---:B------:R-:W-:Y:S02]  /*06d0*/  SHF.L.U32 R56, R30.reuse, 0x10, RZ ;  /* 0x000000101e387819 */ /* 0x040fe400000006ff */
[----:B------:R-:W-:Y:S02]  /*06e0*/  SHF.L.U32 R55, R31, 0x10, RZ ;  /* 0x000000101f377819 */ /* 0x000fe400000006ff */
[----:B------:R-:W-:Y:S01]  /*06f0*/  PRMT R30, R30, 0x7632, R30 ;  /* 0x000076321e1e7816 */ /* 0x000fe2000000001e */
[----:B------:R-:W-:Y:S01]  /*0700*/  FADD R29, R28, R29 ;  /* 0x0000001d1c1d7221 */ /* 0x000fe20000000000 */
[----:B------:R-:W-:-:S02]  /*0710*/  PRMT R39, R39, 0x7632, R39 ;  /* 0x0000763227277816 */ /* 0x000fc40000000027 */
[----:B------:R-:W-:Y:S01]  /*0720*/  PRMT R31, R31, 0x7632, R31 ;  /* 0x000076321f1f7816 */ /* 0x000fe2000000001f */
[----:B------:R-:W-:Y:S01]  /*0730*/  FADD R28, R40, R41 ;  /* 0x00000029281c7221 */ /* 0x000fe20000000000 */
[----:B------:R-:W-:Y:S02]  /*0740*/  SHF.L.U32 R41, R30, 0x10, RZ ;  /* 0x000000101e297819 */ /* 0x000fe400000006ff */
[----:B------:R-:W-:Y:S02]  /*0750*/  SHF.L.U32 R39, R39, 0x10, RZ ;  /* 0x0000001027277819 */ /* 0x000fe400000006ff */
[----:B------:R-:W-:Y:S02]  /*0760*/  SHF.L.U32 R30, R31, 0x10, RZ ;  /* 0x000000101f1e7819 */ /* 0x000fe400000006ff */
[----:B----4-:R-:W-:Y:S02]  /*0770*/  SEL R34, R34, RZ, !P1 ;  /* 0x000000ff22227207 */ /* 0x010fe40004800000 */
[----:B------:R-:W-:-:S02]  /*0780*/  SEL R35, R35, RZ, !P1 ;  /* 0x000000ff23237207 */ /* 0x000fc40004800000 */
[----:B------:R-:W-:Y:S01]  /*0790*/  SEL R40, R33, RZ, !P1 ;  /* 0x000000ff21287207 */ /* 0x000fe20004800000 */
[----:B------:R-:W-:Y:S01]  /*07a0*/  FADD R33, R39, R30 ;  /* 0x0000001e27217221 */ /* 0x000fe20000000000 */
[----:B------:R-:W-:Y:S01]  /*07b0*/  FADD R39, R34, 1 ;  /* 0x3f80000022277421 */ /* 0x000fe20000000000 */
[----:B------:R-:W-:Y:S01]  /*07c0*/  SEL R34, R12, RZ, !P1 ;  /* 0x000000ff0c227207 */ /* 0x000fe20004800000 */
[----:B------:R-:W-:Y:S01]  /*07d0*/  FADD R12, R35, 1 ;  /* 0x3f800000230c7421 */ /* 0x000fe20000000000 */
[----:B------:R-:W-:Y:S02]  /*07e0*/  SEL R14, R14, RZ, !P1 ;  /* 0x000000ff0e0e7207 */ /* 0x000fe40004800000 */
[----:B------:R-:W-:Y:S02]  /*07f0*/  SEL R13, R13, RZ, !P1 ;  /* 0x000000ff0d0d7207 */ /* 0x000fe40004800000 */
[----:B------:R-:W-:Y:S01]  /*0800*/  SEL R35, R15, RZ, !P1 ;  /* 0x000000ff0f237207 */ /* 0x000fe20004800000 */
[----:B------:R-:W-:-:S02]  /*0810*/  FADD R15, R14, 1 ;  /* 0x3f8000000e0f7421 */ /* 0x000fc40000000000 */
[----:B------:R-:W-:Y:S01]  /*0820*/  FADD R14, R13, 1 ;  /* 0x3f8000000d0e7421 */ /* 0x000fe20000000000 */
[----:B------:R-:W-:Y:S01]  /*0830*/  PRMT R38, R38, 0x7632, R38 ;  /* 0x0000763226267816 */ /* 0x000fe20000000026 */
[----:B------:R-:W-:Y:S01]  /*0840*/  FADD R13, R35, 1 ;  /* 0x3f800000230d7421 */ /* 0x000fe20000000000 */
[----:B------:R-:W-:Y:S02]  /*0850*/  SEL R26, R26, RZ, P2 ;  /* 0x000000ff1a1a7207 */ /* 0x000fe40001000000 */
[----:B------:R-:W-:Y:S01]  /*0860*/  SEL R27, R27, RZ, P2 ;  /* 0x000000ff1b1b7207 */ /* 0x000fe20001000000 */
[----:B------:R-:W-:Y:S01]  /*0870*/  FMUL R28, R28, R13 ;  /* 0x0000000d1c1c7220 */ /* 0x000fe20000400000 */
[----:B------:R-:W-:Y:S01]  /*0880*/  SEL R32, R32, RZ, !P1 ;  /* 0x000000ff20207207 */ /* 0x000fe20004800000 */
[----:B------:R-:W-:Y:S01]  /*0890*/  FMUL R29, R29, R14 ;  /* 0x0000000e1d1d7220 */ /* 0x000fe20000400000 */
[----:B------:R-:W-:Y:S02]  /*08a0*/  SHF.L.U32 R38, R38, 0x10, RZ ;  /* 0x0000001026267819 */ /* 0x000fe400000006ff */
[----:B------:R-:W-:-:S02]  /*08b0*/  PRMT R13, R26, 0x7632, R13 ;  /* 0x000076321a0d7816 */ /* 0x000fc4000000000d */
[----:B------:R-:W-:Y:S01]  /*08c0*/  PRMT R14, R27, 0x7632, R14 ;  /* 0x000076321b0e7816 */ /* 0x000fe2000000000e */
[----:B------:R-:W-:Y:S01]  /*08d0*/  FMUL R12, R33, R12 ;  /* 0x0000000c210c7220 */ /* 0x000fe20000400000 */
[----:B------:R-:W-:Y:S01]  /*08e0*/  FADD R30, R32, 1 ;  /* 0x3f800000201e7421 */ /* 0x000fe20000000000 */
[----:B------:R-:W-:Y:S01]  /*08f0*/  SEL R33, R17, RZ, !P1 ;  /* 0x000000ff11217207 */ /* 0x000fe20004800000 */
[----:B------:R-:W-:Y:S01]  /*0900*/  FADD R31, R38, R41 ;  /* 0x00000029261f7221 */ /* 0x000fe20000000000 */
[----:B------:R-:W-:Y:S01]  /*0910*/  SHF.L.U32 R13, R13, 0x10, RZ ;  /* 0x000000100d0d7819 */ /* 0x000fe200000006ff */
[----:B------:R-:W-:Y:S01]  /*0920*/  FADD R32, R40, 1 ;  /* 0x3f80000028207421 */ /* 0x000fe20000000000 */
[----:B------:R-:W-:Y:S01]  /*0930*/  SEL R22, R22, RZ, P2 ;  /* 0x000000ff16167207 */ /* 0x000fe20001000000 */
[----:B------:R-:W-:Y:S01]  /*0940*/  FADD R36, R36, R55 ;  /* 0x0000003724247221 */ /* 0x000fe20000000000 */
[----:B------:R-:W-:Y:S01]  /*0950*/  SHF.L.U32 R17, R14, 0x10, RZ ;  /* 0x000000100e117819 */ /* 0x000fe200000006ff */
[----:B------:R-:W-:Y:S01]  /*0960*/  FADD R34, R34, 1 ;  /* 0x3f80000022227421 */ /* 0x000fe20000000000 */
[----:B------:R-:W-:-:S02]  /*0970*/  SEL R18, R18, RZ, !P1 ;  /* 0x000000ff12127207 */ /* 0x000fc40004800000 */
[----:B------:R-:W-:Y:S01]  /*0980*/  SEL R21, R21, RZ, P2 ;  /* 0x000000ff15157207 */ /* 0x000fe20001000000 */
[----:B------:R-:W-:Y:S01]  /*0990*/  FMUL R2, R2, R15 ;  /* 0x0000000f02027220 */ /* 0x000fe20000400000 */
[----:B------:R-:W-:Y:S02]  /*09a0*/  SEL R35, R19, RZ, !P1 ;  /* 0x000000ff13237207 */ /* 0x000fe40004800000 */
[----:B------:R-:W-:Y:S01]  /*09b0*/  SEL R23, R23, RZ, P2 ;  /* 0x000000ff17177207 */ /* 0x000fe20001000000 */
[----:B------:R-:W-:Y:S01]  /*09c0*/  FMUL R31, R31, R32 ;  /* 0x000000201f1f7220 */ /* 0x000fe20000400000 */
[----:B------:R-:W-:Y:S01]  /*09d0*/  IMAD.U32 R27, R27, 0x10000, RZ ;  /* 0x000100001b1b7824 */ /* 0x000fe200078e00ff */
[----:B------:R-:W-:Y:S01]  /*09e0*/  FMUL R15, R13, UR4 ;  /* 0x000000040d0f7c20 */ /* 0x000fe20008400000 */
[----:B------:R-:W-:Y:S01]  /*09f0*/  FMUL R32, R36, R39 ;  /* 0x0000002724207220 */ /* 0x000fe20000400000 */
[----:B------:R-:W-:Y:S01]  /*0a00*/  FMUL R19, R22, 48 ;  /* 0x4240000016137820 */ /* 0x000fe20000400000 */
[----:B------:R-:W-:Y:S01]  /*0a10*/  FMUL R13, R17, UR4 ;  /* 0x00000004110d7c20 */ /* 0x000fe20008400000 */
[----:B------:R-:W-:Y:S01]  /*0a20*/  FMUL R3, R3, R34 ;  /* 0x0000002203037220 */ /* 0x000fe20000400000 */
[----:B------:R-:W-:Y:S01]  /*0a30*/  FMUL R36, R21, 48 ;  /* 0x4240000015247820 */ /* 0x000fe20000400000 */
[----:B------:R-:W-:Y:S01]  /*0a40*/  FADD R22, R33, 1 ;  /* 0x3f80000021167421 */ /* 0x000fe20000000000 */
[----:B------:R-:W-:Y:S01]  /*0a50*/  FADD R17, R18, 1 ;  /* 0x3f80000012117421 */ /* 0x000fe20000000000 */
[----:B------:R-:W-:Y:S01]  /*0a60*/  FMUL R34, R23, 48 ;  /* 0x4240000017227820 */ /* 0x000fe20000400000 */
[----:B------:R-:W-:Y:S01]  /*0a70*/  FADD R18, R35, 1 ;  /* 0x3f80000023127421 */ /* 0x000fe20000000000 */
[----:B------:R-:W-:Y:S01]  /*0a80*/  FMUL R14, R27, UR4 ;  /* 0x000000041b0e7c20 */ /* 0x000fe20008400000 */
[----:B------:R-:W-:-:S02]  /*0a90*/  FFMA R22, R15, R22, R36 ;  /* 0x000000160f167223 */ /* 0x000fc40000000024 */
[----:B------:R-:W-:Y:S01]  /*0aa0*/  FFMA R15, R13, R18, R34 ;  /* 0x000000120d0f7223 */ /* 0x000fe20000000022 */
[----:B------:R-:W-:Y:S01]  /*0ab0*/  FFMA R17, R14, R17, R19 ;  /* 0x000000110e117223 */ /* 0x000fe20000000013 */
[----:B------:R-:W-:Y:S02]  /*0ac0*/  SEL R16, R16, RZ, !P1 ;  /* 0x000000ff10107207 */ /* 0x000fe40004800000 */
[----:B------:R-:W-:Y:S02]  /*0ad0*/  SEL R20, R20, RZ, P2 ;  /* 0x000000ff14147207 */ /* 0x000fe40001000000 */
[----:B------:R-:W-:Y:S01]  /*0ae0*/  SHF.L.U32 R26, R26, 0x10, RZ ;  /* 0x000000101a1a7819 */ /* 0x000fe200000006ff */
[----:B------:R-:W-:Y:S01]  /*0af0*/  FMUL R12, R12, R15 ;  /* 0x0000000f0c0c7220 */ /* 0x000fe20000400000 */
[----:B------:R-:W-:Y:S01]  /*0b00*/  FMUL R17, R32, R17 ;  /* 0x0000001120117220 */ /* 0x000fe20000400000 */
[----:B------:R-:W-:Y:S01]  /*0b10*/  FADD R37, R37, R56 ;  /* 0x0000003825257221 */ /* 0x000fe20000000000 */
[----:B------:R-:W-:Y:S01]  /*0b20*/  FMUL R20, R20, 48 ;  /* 0x4240000014147820 */ /* 0x000fe20000400000 */
[----:B------:R-:W-:Y:S01]  /*0b30*/  FMUL R13, R26, UR4 ;  /* 0x000000041a0d7c20 */ /* 0x000fe20008400000 */
[----:B------:R-:W-:Y:S01]  /*0b40*/  FADD R16, R16, 1 ;  /* 0x3f80000010107421 */ /* 0x000fe20000000000 */
[----:B------:R-:W-:Y:S01]  /*0b50*/  FMUL R22, R31, R22 ;  /* 0x000000161f167220 */ /* 0x000fe20000400000 */
[----:B------:R-:W-:Y:S01]  /*0b60*/  FSEL R19, R12, -RZ, P2 ;  /* 0x800000ff0c137208 */ /* 0x000fe20001000000 */
[----:B------:R-:W-:Y:S01]  /*0b70*/  FMUL R30, R37, R30 ;  /* 0x0000001e251e7220 */ /* 0x000fe20000400000 */
[----:B------:R-:W-:Y:S01]  /*0b80*/  FSEL R12, R17, -RZ, P2 ;  /* 0x800000ff110c7208 */ /* 0x000fe20001000000 */
[----:B------:R-:W-:Y:S01]  /*0b90*/  FFMA R13, R13, R16, R20 ;  /* 0x000000100d0d7223 */ /* 0x000fe20000000014 */
[----:B-----5:R-:W-:-:S02]  /*0ba0*/  SEL R4, R4, RZ, !P1 ;  /* 0x000000ff04047207 */ /* 0x020fc40004800000 */
[----:B------:R-:W-:Y:S02]  /*0bb0*/  SEL R5, R5, RZ, !P1 ;  /* 0x000000ff05057207 */ /* 0x000fe40004800000 */
[----:B------:R-:W-:Y:S01]  /*0bc0*/  FSEL R15, R22, -RZ, P2 ;  /* 0x800000ff160f7208 */ /* 0x000fe20001000000 */
[----:B------:R-:W-:Y:S01]  /*0bd0*/  FMUL R30, R30, R13 ;  /* 0x0000000d1e1e7220 */ /* 0x000fe20000400000 */
[----:B------:R-:W-:Y:S01]  /*0be0*/  SEL R24, R24, RZ, P2 ;  /* 0x000000ff18187207 */ /* 0x000fe20001000000 */
[----:B------:R-:W-:Y:S01]  /*0bf0*/  FADD R47, R12, R47 ;  /* 0x0000002f0c2f7221 */ /* 0x000fe20000000000 */
[----:B------:R-:W-:Y:S02]  /*0c00*/  SEL R25, R25, RZ, P2 ;  /* 0x000000ff19197207 */ /* 0x000fe40001000000 */
[----:B------:R-:W-:Y:S02]  /*0c10*/  SEL R7, R7, RZ, !P1 ;  /* 0x000000ff07077207 */ /* 0x000fe40004800000 */
[----:B------:R-:W-:-:S02]  /*0c20*/  SEL R6, R6, RZ, !P1 ;  /* 0x000000ff06067207 */ /* 0x000fc40004800000 */
[----:B------:R-:W-:Y:S01]  /*0c30*/  SEL R12, R10, RZ, P2 ;  /* 0x000000ff0a0c7207 */ /* 0x000fe20001000000 */
[----:B------:R-:W-:Y:S01]  /*0c40*/  FADD R10, R4, 1 ;  /* 0x3f800000040a7421 */ /* 0x000fe20000000000 */
[----:B------:R-:W-:Y:S01]  /*0c50*/  SEL R13, R11, RZ, P2 ;  /* 0x000000ff0b0d7207 */ /* 0x000fe20001000000 */
[----:B------:R-:W-:Y:S01]  /*0c60*/  FADD R11, R5, 1 ;  /* 0x3f800000050b7421 */ /* 0x000fe20000000000 */
[----:B------:R-:W-:Y:S01]  /*0c70*/  FADD R46, R15, R46 ;  /* 0x0000002e0f2e7221 */ /* 0x000fe20000000000 */
[----:B------:R-:W-:Y:S02]  /*0c80*/  PRMT R4, R24, 0x7632, R4 ;  /* 0x0000763218047816 */ /* 0x000fe40000000004 */
[----:B------:R-:W-:Y:S02]  /*0c90*/  PRMT R5, R25, 0x7632, R5 ;  /* 0x0000763219057816 */ /* 0x000fe40000000005 */
[----:B------:R-:W-:Y:S01]  /*0ca0*/  SEL R15, R9, RZ, P2 ;  /* 0x000000ff090f7207 */ /* 0x000fe20001000000 */
[----:B------:R-:W-:Y:S01]  /*0cb0*/  FADD R9, R7, 1 ;  /* 0x3f80000007097421 */ /* 0x000fe20000000000 */
[----:B------:R-:W-:Y:S01]  /*0cc0*/  SEL R14, R8, RZ, P2 ;  /* 0x000000ff080e7207 */ /* 0x000fe20001000000 */
[----:B------:R-:W-:Y:S01]  /*0cd0*/  FADD R8, R6, 1 ;  /* 0x3f80000006087421 */ /* 0x000fe20000000000 */
[----:B------:R-:W-:-:S02]  /*0ce0*/  SHF.L.U32 R25, R25, 0x10, RZ ;  /* 0x0000001019197819 */ /* 0x000fc400000006ff */
[----:B------:R-:W-:Y:S02]  /*0cf0*/  SHF.L.U32 R7, R24, 0x10, RZ ;  /* 0x0000001018077819 */ /* 0x000fe400000006ff */
[----:B------:R-:W-:Y:S02]  /*0d00*/  SHF.L.U32 R16, R5, 0x10, RZ ;  /* 0x0000001005107819 */ /* 0x000fe400000006ff */
[----:B------:R-:W-:Y:S01]  /*0d10*/  SHF.L.U32 R6, R4, 0x10, RZ ;  /* 0x0000001004067819 */ /* 0x000fe200000006ff */
[----:B------:R-:W-:Y:S01]  /*0d20*/  FMUL R12, R12, 48 ;  /* 0x424000000c0c7820 */ /* 0x000fe20000400000 */
[----:B------:R-:W-:Y:S01]  /*0d30*/  FMUL R5, R25, UR4 ;  /* 0x0000000419057c20 */ /* 0x000fe20008400000 */
[----:B------:R-:W-:Y:S01]  /*0d40*/  FMUL R14, R14, 48 ;  /* 0x424000000e0e7820 */ /* 0x000fe20000400000 */
[----:B------:R-:W-:Y:S01]  /*0d50*/  FMUL R7, R7, UR4 ;  /* 0x0000000407077c20 */ /* 0x000fe20008400000 */
[----:B------:R-:W-:Y:S01]  /*0d60*/  FMUL R13, R13, 48 ;  /* 0x424000000d0d7820 */ /* 0x000fe20000400000 */
[----:B------:R-:W-:Y:S01]  /*0d70*/  FMUL R15, R15, 48 ;  /* 0x424000000f0f7820 */ /* 0x000fe20000400000 */
[----:B------:R-:W-:Y:S01]  /*0d80*/  FMUL R4, R16, UR4 ;  /* 0x0000000410047c20 */ /* 0x000fe20008400000 */
[----:B------:R-:W-:Y:S01]  /*0d90*/  FMUL R6, R6, UR4 ;  /* 0x0000000406067c20 */ /* 0x000fe20008400000 */
[----:B------:R-:W-:Y:S01]  /*0da0*/  FFMA R5, R5, R8, R12 ;  /* 0x0000000805057223 */ /* 0x000fe2000000000c */
[----:B------:R-:W-:Y:S01]  /*0db0*/  FFMA R10, R7, R10, R14 ;  /* 0x0000000a070a7223 */ /* 0x000fe2000000000e */
[----:B------:R-:W-:Y:S01]  /*0dc0*/  FFMA R9, R4, R9, R13 ;  /* 0x0000000904097223 */ /* 0x000fe2000000000d */
[----:B------:R-:W-:Y:S01]  /*0dd0*/  FFMA R6, R6, R11, R15 ;  /* 0x0000000b06067223 */ /* 0x000fe2000000000f */
[----:B------:R-:W-:Y:S01]  /*0de0*/  FMUL R2, R2, R5 ;  /* 0x0000000502027220 */ /* 0x000fe20000400000 */
[----:B------:R-:W-:Y:S01]  /*0df0*/  FMUL R3, R3, R10 ;  /* 0x0000000a03037220 */ /* 0x000fe20000400000 */
[----:B------:R-:W-:Y:S01]  /*0e00*/  FMUL R9, R28, R9 ;  /* 0x000000091c097220 */ /* 0x000fe20000400000 */
[----:B------:R-:W-:-:S02]  /*0e10*/  FMUL R6, R29, R6 ;  /* 0x000000061d067220 */ /* 0x000fc40000400000 */
[----:B------:R-:W-:Y:S02]  /*0e20*/  FSEL R4, R2, -RZ, P2 ;  /* 0x800000ff02047208 */ /* 0x000fe40001000000 */
[----:B------:R-:W-:Y:S02]  /*0e30*/  FSEL R2, R3, -RZ, P2 ;  /* 0x800000ff03027208 */ /* 0x000fe40001000000 */
[----:B------:R-:W-:Y:S02]  /*0e40*/  FSEL R30, R30, -RZ, P2 ;  /* 0x800000ff1e1e7208 */ /* 0x000fe40001000000 */
[----:B------:R-:W-:Y:S02]  /*0e50*/  FSEL R9, R9, -RZ, P2 ;  /* 0x800000ff09097208 */ /* 0x000fe40001000000 */
[----:B------:R-:W-:Y:S01]  /*0e60*/  FSEL R3, R6, -RZ, P2 ;  /* 0x800000ff06037208 */ /* 0x000fe20001000000 */
[----:B------:R-:W-:Y:S01]  /*0e70*/  FADD R54, R19, R54 ;  /* 0x0000003613367221 */ /* 0x000fe20000000000 */
[----:B------:R-:W-:Y:S01]  /*0e80*/  FADD R53, R30, R53 ;  /* 0x000000351e357221 */ /* 0x000fe20000000000 */
[----:B------:R-:W-:Y:S01]  /*0e90*/  FADD R45, R4, R45 ;  /* 0x0000002d042d7221 */ /* 0x000fe20000000000 */
[----:B------:R-:W-:Y:S01]  /*0ea0*/  FADD R43, R2, R43 ;  /* 0x0000002b022b7221 */ /* 0x000fe20000000000 */
[----:B------:R-:W-:Y:S01]  /*0eb0*/  FADD R42, R9, R42 ;  /* 0x0000002a092a7221 */ /* 0x000fe20000000000 */
[----:B------:R-:W-:Y:S01]  /*0ec0*/  FADD R44, R3, R44 ;  /* 0x0000002c032c7221 */ /* 0x000fe20000000000 */
[----:B------:R-:W-:Y:S05]  /*0ed0*/  @P0 BRA `(.L_x_0) ;  /* 0xfffff2f000000947 */ /* 0x000fea000383ffff */
[----:B------:R-:W-:Y:S01]  /*0ee0*/  FADD R44, R43, R44 ;  /* 0x0000002c2b2c7221 */ /* 0x000fe20000000000 */
[C---:B------:R-:W-:Y:S01]  /*0ef0*/  LOP3.LUT P3, RZ, R0.reuse, 0x1f, RZ, 0xc0, !PT ;  /* 0x0000001f00ff7812 */ /* 0x040fe2000786c0ff */
[----:B------:R-:W-:Y:S01]  /*0f00*/  ULDC.64 UR6, c[0x0][0x1a0] ;  /* 0x0000680000067ab9 */ /* 0x000fe20000000a00 */
[----:B------:R-:W-:Y:S01]  /*0f10*/  ISETP.GE.AND P4, PT, R0, 0x8, PT ;  /* 0x000000080000780c */ /* 0x000fe20003f86270 */
[----:B------:R-:W-:Y:S01]  /*0f20*/  FADD R45, R45, R44 ;  /* 0x0000002c2d2d7221 */ /* 0x000fe20000000000 */
[----:B------:R-:W-:Y:S01]  /*0f30*/  SHF.L.U32 R52, R52, 0x2, RZ ;  /* 0x0000000234347819 */ /* 0x000fe200000006ff */
[----:B------:R-:W-:Y:S01]  /*0f40*/  ULEA UR6, UP0, UR10, UR6, 0x2 ;  /* 0x000000060a067291 */ /* 0x000fe2000f80103f */
[----:B------:R-:W-:Y:S01]  /*0f50*/  LOP3.LUT P0, RZ, R0, 0x7, RZ, 0xc0, !PT ;  /* 0x0000000700ff7812 */ /* 0x000fe2000780c0ff */
[----:B------:R-:W-:Y:S01]  /*0f60*/  FADD R42, R42, R45 ;  /* 0x0000002d2a2a7221 */ /* 0x000fe20000000000 */
[----:B------:R-:W-:Y:S01]  /*0f70*/  PLOP3.LUT P1, PT, PT, PT, UP1, 0x80, 0x0 ;  /* 0x000000000000781c */ /* 0x000fe20003f2f018 */
[----:B------:R-:W-:Y:S01]  /*0f80*/  ULEA.HI.X UR7, UR10, UR7, UR11, 0x2, UP0 ;  /* 0x000000070a077291 */ /* 0x000fe200080f140b */
[----:B------:R-:W-:Y:S01]  /*0f90*/  ISETP.LT.AND P0, PT, R0, 0x8, !P0 ;  /* 0x000000080000780c */ /* 0x000fe20004701270 */
[----:B------:R-:W-:-:S04]  /*0fa0*/  FADD R53, R53, R42 ;  /* 0x0000002a35357221 */ /* 0x000fc80000000000 */
[----:B------:R-:W-:-:S04]  /*0fb0*/  FADD R46, R46, R53 ;  /* 0x000000352e2e7221 */ /* 0x000fc80000000000 */
[----:B------:R-:W-:-:S04]  /*0fc0*/  FADD R47, R47, R46 ;  /* 0x0000002e2f2f7221 */ /* 0x000fc80000000000 */
[----:B------:R-:W-:-:S05]  /*0fd0*/  FADD R47, R54, R47 ;  /* 0x0000002f362f7221 */ /* 0x000fca0000000000 */
[----:B------:R-:W0:Y:S02]  /*0fe0*/  SHFL.BFLY PT, R2, R47, 0x10, 0x1f ;  /* 0x0e001f002f027f89 */ /* 0x000e2400000e0000 */
[----:B0-----:R-:W-:-:S05]  /*0ff0*/  FADD R2, R47, R2 ;  /* 0x000000022f027221 */ /* 0x001fca0000000000 */
[----:B------:R-:W0:Y:S02]  /*1000*/  SHFL.BFLY PT, R3, R2, 0x8, 0x1f ;  /* 0x0d001f0002037f89 */ /* 0x000e2400000e0000 */
[----:B0-----:R-:W-:Y:S01]  /*1010*/  FADD R3, R2, R3 ;  /* 0x0000000302037221 */ /* 0x001fe20000000000 */
[----:B------:R-:W-:-:S04]  /*1020*/  LOP3.LUT R2, R52, 0x1c, RZ, 0xe2, !PT ;  /* 0x0000001c34027812 */ /* 0x000fc800078ee2ff */
[----:B------:R-:W0:Y:S02]  /*1030*/  SHFL.BFLY PT, R4, R3, 0x4, 0x1f ;  /* 0x0c801f0003047f89 */ /* 0x000e2400000e0000 */
[----:B0-----:R-:W-:-:S05]  /*1040*/  FADD R4, R3, R4 ;  /* 0x0000000403047221 */ /* 0x001fca0000000000 */
[----:B------:R-:W0:Y:S02]  /*1050*/  SHFL.BFLY PT, R5, R4, 0x2, 0x1f ;  /* 0x0c401f0004057f89 */ /* 0x000e2400000e0000 */
[----:B0-----:R-:W-:-:S05]  /*1060*/  FADD R5, R4, R5 ;  /* 0x0000000504057221 */ /* 0x001fca0000000000 */
[----:B------:R-:W0:Y:S02]  /*1070*/  SHFL.BFLY PT, R6, R5, 0x1, 0x1f ;  /* 0x0c201f0005067f89 */ /* 0x000e2400000e0000 */
[----:B0-----:R-:W-:-:S05]  /*1080*/  FADD R9, R5, R6 ;  /* 0x0000000605097221 */ /* 0x001fca0000000000 */
[----:B------:R-:W-:Y:S04]  /*1090*/  @!P3 STS [R2], R9 ;  /* 0x000000090200b388 */ /* 0x000fe80000000800 */
[----:B------:R-:W-:Y:S06]  /*10a0*/  BAR.SYNC 0x0 ;  /* 0x0000000000007b1d */ /* 0x000fec0000000000 */
[----:B------:R-:W0:Y:S01]  /*10b0*/  @!P4 LDS R7, [R0.X4] ;  /* 0x000000000007c984 */ /* 0x000e220000004800 */
[----:B------:R-:W-:-:S03]  /*10c0*/  MOV R2, UR6 ;  /* 0x0000000600027c02 */ /* 0x000fc60008000f00 */
[----:B0-----:R-:W0:Y:S02]  /*10d0*/  SHFL.BFLY PT, R4, R7, 0x4, 0x1f ;  /* 0x0c801f0007047f89 */ /* 0x001e2400000e0000 */
[----:B0-----:R-:W-:-:S05]  /*10e0*/  FADD R4, R7, R4 ;  /* 0x0000000407047221 */ /* 0x001fca0000000000 */
[----:B------:R-:W0:Y:S02]  /*10f0*/  SHFL.BFLY PT, R3, R4, 0x2, 0x1f ;  /* 0x0c401f0004037f89 */ /* 0x000e2400000e0000 */
[----:B0-----:R-:W-:Y:S01]  /*1100*/  FADD R5, R4, R3 ;  /* 0x0000000304057221 */ /* 0x001fe20000000000 */
[----:B------:R-:W-:-:S04]  /*1110*/  MOV R3, UR7 ;  /* 0x0000000700037c02 */ /* 0x000fc80008000f00 */
[----:B------:R-:W0:Y:S02]  /*1120*/  SHFL.BFLY PT, R6, R5, 0x1, 0x1f ;  /* 0x0c201f0005067f89 */ /* 0x000e2400000e0000 */
[----:B0-----:R-:W-:-:S05]  /*1130*/  FADD R7, R5, R6 ;  /* 0x0000000605077221 */ /* 0x001fca0000000000 */
[----:B------:R-:W-:Y:S04]  /*1140*/  @P0 STS [R0.X4], R7 ;  /* 0x0000000700000388 */ /* 0x000fe80000004800 */
[----:B------:R-:W-:Y:S06]  /*1150*/  BAR.SYNC 0x0 ;  /* 0x0000000000007b1d */ /* 0x000fec0000000000 */
[----:B------:R-:W2:Y:S01]  /*1160*/  @!P1 LDG.E.EL R2, [R2.64] ;  /* 0x0000000802029981 */ /* 0x000ea2000c2e1900 */
[----:B------:R-:W-:Y:S01]  /*1170*/  PLOP3.LUT P1, PT, PT, PT, UP1, 0x80, 0x0 ;  /* 0x000000000000781c */ /* 0x000fe20003f2f018 */
[----:B------:R-:W-:Y:S01]  /*1180*/  UMOV UR5, URZ ;  /* 0x0000003f00057c82 */ /* 0x000fe20008000000 */
[----:B------:R-:W-:Y:S01]  /*1190*/  IADD3 R47, R48, 0x400, RZ ;  /* 0x00000400302f7810 */ /* 0x000fe20007ffe0ff */
[----:B------:R-:W0:Y:S01]  /*11a0*/  LDS R4, [RZ] ;  /* 0x00000000ff047984 */ /* 0x000e220000000800 */
[----:B------:R-:W-:Y:S01]  /*11b0*/  CS2R R44, SRZ ;  /* 0x00000000002c7805 */ /* 0x000fe2000001ff00 */
[----:B------:R-:W-:Y:S01]  /*11c0*/  MOV R0, RZ ;  /* 0x000000ff00007202 */ /* 0x000fe20000000f00 */
[----:B------:R-:W-:Y:S01]  /*11d0*/  CS2R R6, SRZ ;  /* 0x0000000000067805 */ /* 0x000fe2000001ff00 */
[----:B------:R-:W-:-:S02]  /*11e0*/  UPLOP3.LUT UP0, UPT, UPT, UPT, UPT, 0x80, 0x0 ;  /* 0x000000000000789c */ /* 0x000fc40003f0f070 */
[----:B------:R-:W-:Y:S01]  /*11f0*/  UMOV UR6, URZ ;  /* 0x0000003f00067c82 */ /* 0x000fe20008000000 */
[----:B0-----:R-:W-:-:S03]  /*1200*/  FMUL R4, R4, -0.5 ;  /* 0xbf00000004047820 */ /* 0x001fc60000400000 */
[----:B--2---:R0:W1:Y:S02]  /*1210*/  @!P1 R2UR UR5, R2 ;  /* 0x00000000020593c2 */ /* 0x00406400000e0000 */
[----:B0-----:R-:W-:Y:S01]  /*1220*/  CS2R R2, SRZ ;  /* 0x0000000000027805 */ /* 0x001fe2000001ff00 */
[----:B-1----:R-:W-:-:S05]  /*1230*/  MOV R5, UR5 ;  /* 0x0000000500057c02 */ /* 0x002fca0008000f00 */
[----:B------:R-:W-:-:S04]  /*1240*/  FMUL R5, R5, UR5 ;  /* 0x0000000505057c20 */ /* 0x000fc80008400000 */
[----:B------:R-:W-:-:S04]  /*1250*/  FMUL R5, R5, UR5 ;  /* 0x0000000505057c20 */ /* 0x000fc80008400000 */
[----:B------:R-:W-:-:S04]  /*1260*/  FMUL R4, R4, R5 ;  /* 0x0000000504047220 */ /* 0x000fc80000400000 */
[----:B------:R-:W-:Y:S01]  /*1270*/  FMUL R5, R4, 0.00043402778101153671741 ;  /* 0x39e38e3904057820 */ /* 0x000fe20000400000 */
[----:B------:R-:W-:-:S03]  /*1280*/  SHF.L.U32 R4, R51, 0x5, RZ ;  /* 0x0000000533047819 */ /* 0x000fc600000006ff */
[----:B------:R0:W1:Y:S02]  /*1290*/  R2UR UR7, R5 ;  /* 0x00000000050773c2 */ /* 0x00006400000e0000 */
[----:B01----:R-:W-:-:S06]  /*12a0*/  MOV R5, RZ ;  /* 0x000000ff00057202 */ /* 0x003fcc0000000f00 */
.L_x_2:
[----:B0-----:R-:W-:Y:S01]  /*12b0*/  LOP3.LUT R21, R50, UR6, RZ, 0xfc, !PT ;  /* 0x0000000632157c12 */ /* 0x001fe2000f8efcff */
        /* <DEDUP_REMOVED lines=12> */
[----:B------:R0:W2:Y:S04]  /*1380*/  @P5 LDG.E.EF.128 R36, [R8.64] ;  /* 0x0000000808245981 */ /* 0x0000a8000c0e1d00 */
[----:B------:R1:W3:Y:S01]  /*1390*/  @P5 LDG.E.EF.128 R40, [R12.64] ;  /* 0x000000080c285981 */ /* 0x0002e2000c0e1d00 */
[----:B------:R-:W-:Y:S01]  /*13a0*/  IADD3 R56, P2, R50, UR6, RZ ;  /* 0x0000000632387c10 */ /* 0x000fe2000ff5e0ff */
[----:B------:R-:W-:Y:S01]  /*13b0*/  CS2R R32, SRZ ;  /* 0x0000000000207805 */ /* 0x000fe2000001ff00 */
[----:B------:R-:W-:Y:S02]  /*13c0*/  CS2R R34, SRZ ;  /* 0x0000000000227805 */ /* 0x000fe4000001ff00 */
[----:B------:R-:W-:-:S02]  /*13d0*/  IADD3.X R11, RZ, RZ, RZ, P2, !PT ;  /* 0x000000ffff0b7210 */ /* 0x000fc400017fe4ff */
[C---:B------:R-:W-:Y:S02]  /*13e0*/  SHF.L.U32 R58, R56.reuse, 0x2, RZ ;  /* 0x00000002383a7819 */ /* 0x040fe400000006ff */
[----:B------:R-:W-:Y:S02]  /*13f0*/  SHF.L.U64.HI R56, R56, 0x2, R11 ;  /* 0x0000000238387819 */ /* 0x000fe4000001020b */
[----:B------:R-:W-:-:S04]  /*1400*/  IADD3 R10, P2, R58, c[0x0][0x178], RZ ;  /* 0x00005e003a0a7a10 */ /* 0x000fc80007f5e0ff */
[----:B------:R-:W-:-:S05]  /*1410*/  IADD3.X R11, R56, c[0x0][0x17c], RZ, P2, !PT ;  /* 0x00005f00380b7a10 */ /* 0x000fca00017fe4ff */
[----:B------:R4:W5:Y:S01]  /*1420*/  @!P1 LDG.E.EL.128 R32, [R10.64+0x10] ;  /* 0x000010080a209981 */ /* 0x000962000c2e1d00 */
[----:B------:R-:W-:Y:S01]  /*1430*/  MOV R46, 0x4 ;  /* 0x00000004002e7802 */ /* 0x000fe20000000f00 */
[----:B-1----:R-:W-:Y:S01]  /*1440*/  CS2R R12, SRZ ;  /* 0x00000000000c7805 */ /* 0x002fe2000001ff00 */
[----:B------:R-:W-:Y:S01]  /*1450*/  CS2R R14, SRZ ;  /* 0x00000000000e7805 */ /* 0x000fe2000001ff00 */
[----:B------:R-:W-:Y:S01]  /*1460*/  IMAD.WIDE R52, R61, R52, c[0x0][0x180] ;  /* 0x000060003d347625 */ /* 0x000fe200078e0234 */
[----:B------:R-:W-:Y:S01]  /*1470*/  LOP3.LUT R57, R49, UR6, RZ, 0xfc, !PT ;  /* 0x0000000631397c12 */ /* 0x000fe2000f8efcff */
[----:B------:R-:W-:Y:S01]  /*1480*/  CS2R R28, SRZ ;  /* 0x00000000001c7805 */ /* 0x000fe2000001ff00 */
[----:B------:R-:W-:Y:S01]  /*1490*/  CS2R R30, SRZ ;  /* 0x00000000001e7805 */ /* 0x000fe2000001ff00 */
[----:B------:R-:W-:Y:S01]  /*14a0*/  IMAD.U32 R59, RZ, RZ, UR10 ;  /* 0x0000000aff3b7e24 */ /* 0x000fe2000f8e00ff */
[----:B0-----:R-:W-:Y:S01]  /*14b0*/  CS2R R8, SRZ ;  /* 0x0000000000087805 */ /* 0x001fe2000001ff00 */
[----:B----4-:R-:W-:Y:S01]  /*14c0*/  CS2R R10, SRZ ;  /* 0x00000000000a7805 */ /* 0x010fe2000001ff00 */
[CC--:B------:R-:W-:Y:S01]  /*14d0*/  IMAD.WIDE.U32 R22, R21.reuse, R46.reuse, c[0x0][0x190] ;  /* 0x0000640015167625 */ /* 0x0c0fe200078e002e */
[----:B------:R0:W4:Y:S01]  /*14e0*/  @P5 LDG.E.EL.128 R12, [R52.64] ;  /* 0x00000008340c5981 */ /* 0x000122000c2e1d00 */
[----:B------:R-:W-:Y:S01]  /*14f0*/  CS2R R16, SRZ ;  /* 0x0000000000107805 */ /* 0x000fe2000001ff00 */
[----:B------:R-:W-:Y:S01]  /*1500*/  CS2R R18, SRZ ;  /* 0x0000000000127805 */ /* 0x000fe2000001ff00 */
[-C--:B------:R-:W-:Y:S01]  /*1510*/  IMAD.WIDE.U32 R20, R21, R46.reuse, c[0x0][0x178] ;  /* 0x00005e0015147625 */ /* 0x080fe200078e002e */
[----:B------:R1:W4:Y:S03]  /*1520*/  @!P1 LDG.E.EL.128 R28, [R22.64] ;  /* 0x00000008161c9981 */ /* 0x000326000c2e1d00 */
[-C--:B------:R-:W-:Y:S01]  /*1530*/  IMAD.WIDE R54, R61, R46.reuse, c[0x0][0x198] ;  /* 0x000066003d367625 */ /* 0x080fe200078e022e */
[----:B------:R1:W4:Y:S03]  /*1540*/  @!P1 LDG.E.EL.128 R8, [R20.64] ;  /* 0x0000000814089981 */ /* 0x000326000c2e1d00 */
[----:B0-----:R-:W-:Y:S01]  /*1550*/  IMAD R53, R59, 0x900, R57 ;  /* 0x000009003b357824 */ /* 0x001fe200078e0239 */
[----:B------:R0:W4:Y:S01]  /*1560*/  @P5 LDG.E.EF.128 R16, [R54.64] ;  /* 0x0000000836105981 */ /* 0x000122000c0e1d00 */
[----:B-1----:R-:W-:Y:S01]  /*1570*/  CS2R R22, SRZ ;  /* 0x0000000000167805 */ /* 0x002fe2000001ff00 */
[----:B------:R-:W-:Y:S01]  /*1580*/  CS2R R20, SRZ ;  /* 0x0000000000147805 */ /* 0x000fe2000001ff00 */
[----:B0-----:R-:W-:-:S05]  /*1590*/  IMAD.WIDE R54, R53, R46, c[0x0][0x198] ;  /* 0x0000660035367625 */ /* 0x001fca00078e022e */
[----:B------:R0:W4:Y:S01]  /*15a0*/  @P5 LDG.E.EF.128 R20, [R54.64] ;  /* 0x0000000836145981 */ /* 0x000122000c0e1d00 */
[----:B------:R-:W-:Y:S01]  /*15b0*/  CS2R R24, SRZ ;  /* 0x0000000000187805 */ /* 0x000fe2000001ff00 */
[----:B------:R-:W-:Y:S01]  /*15c0*/  CS2R R26, SRZ ;  /* 0x00000000001a7805 */ /* 0x000fe2000001ff00 */
[----:B------:R-:W-:-:S05]  /*15d0*/  IMAD.WIDE R60, R61, R46, c[0x0][0x160] ;  /* 0x000058003d3c7625 */ /* 0x000fca00078e022e */
[----:B------:R1:W4:Y:S01]  /*15e0*/  @P5 LDG.E.EL.128 R24, [R60.64] ;  /* 0x000000083c185981 */ /* 0x000322000c2e1d00 */
[----:B--2---:R-:W-:Y:S02]  /*15f0*/  SEL R36, R36, RZ, P5 ;  /* 0x000000ff24247207 */ /* 0x004fe40002800000 */
[----:B---3--:R-:W-:Y:S02]  /*1600*/  SEL R40, R40, RZ, P5 ;  /* 0x000000ff28287207 */ /* 0x008fe40002800000 */
[----:B------:R-:W-:Y:S02]  /*1610*/  SHF.L.U32 R52, R36, 0x10, RZ ;  /* 0x0000001024347819 */ /* 0x000fe400000006ff */
[----:B------:R-:W-:Y:S02]  /*1620*/  SHF.L.U32 R57, R40, 0x10, RZ ;  /* 0x0000001028397819 */ /* 0x000fe400000006ff */
[----:B------:R-:W-:Y:S02]  /*1630*/  PRMT R36, R36, 0x7632, R36 ;  /* 0x0000763224247816 */ /* 0x000fe40000000024 */
[----:B------:R-:W-:Y:S01]  /*1640*/  PRMT R40, R40, 0x7632, R40 ;  /* 0x0000763228287816 */ /* 0x000fe20000000028 */
[----:B------:R-:W-:Y:S01]  /*1650*/  FADD R52, R52, R57 ;  /* 0x0000003934347221 */ /* 0x000fe20000000000 */
[----:B------:R-:W-:-:S02]  /*1660*/  SHF.L.U32 R36, R36, 0x10, RZ ;  /* 0x0000001024247819 */ /* 0x000fc400000006ff */
[----:B------:R-:W-:Y:S02]  /*1670*/  SHF.L.U32 R57, R40, 0x10, RZ ;  /* 0x0000001028397819 */ /* 0x000fe400000006ff */
[----:B------:R-:W-:Y:S02]  /*1680*/  SEL R37, R37, RZ, P5 ;  /* 0x000000ff25257207 */ /* 0x000fe40002800000 */
[----:B------:R-:W-:Y:S01]  /*1690*/  SEL R41, R41, RZ, P5 ;  /* 0x000000ff29297207 */ /* 0x000fe20002800000 */
[----:B0-----:R-:W-:Y:S01]  /*16a0*/  FADD R54, R36, R57 ;  /* 0x0000003924367221 */ /* 0x001fe20000000000 */
[----:B------:R-:W-:Y:S02]  /*16b0*/  SHF.L.U32 R55, R37, 0x10, RZ ;  /* 0x0000001025377819 */ /* 0x000fe400000006ff */
[----:B------:R-:W-:Y:S02]  /*16c0*/  SHF.L.U32 R36, R41, 0x10, RZ ;  /* 0x0000001029247819 */ /* 0x000fe400000006ff */
[----:B------:R-:W-:-:S02]  /*16d0*/  PRMT R37, R37, 0x7632, R37 ;  /* 0x0000763225257816 */ /* 0x000fc40000000025 */
[----:B------:R-:W-:Y:S01]  /*16e0*/  PRMT R41, R41, 0x7632, R41 ;  /* 0x0000763229297816 */ /* 0x000fe20000000029 */
[----:B------:R-:W-:Y:S01]  /*16f0*/  FADD R55, R55, R36 ;  /* 0x0000002437377221 */ /* 0x000fe20000000000 */
[----:B------:R-:W-:Y:S02]  /*1700*/  SHF.L.U32 R37, R37, 0x10, RZ ;  /* 0x0000001025257819 */ /* 0x000fe400000006ff */
[----:B------:R-:W-:Y:S02]  /*1710*/  SHF.L.U32 R36, R41, 0x10, RZ ;  /* 0x0000001029247819 */ /* 0x000fe400000006ff */
[----:B------:R-:W-:Y:S02]  /*1720*/  SEL R39, R39, RZ, P5 ;  /* 0x000000ff27277207 */ /* 0x000fe40002800000 */
[----:B------:R-:W-:Y:S02]  /*1730*/  SEL R43, R43, RZ, P5 ;  /* 0x000000ff2b2b7207 */ /* 0x000fe40002800000 */
[----:B------:R-:W-:-:S02]  /*1740*/  SEL R38, R38, RZ, P5 ;  /* 0x000000ff26267207 */ /* 0x000fc40002800000 */
[----:B------:R-:W-:Y:S01]  /*1750*/  SEL R42, R42, RZ, P5 ;  /* 0x000000ff2a2a7207 */ /* 0x000fe20002800000 */
[----:B------:R-:W-:Y:S01]  /*1760*/  FADD R57, R37, R36 ;  /* 0x0000002425397221 */ /* 0x000fe20000000000 */
[----:B------:R-:W-:Y:S02]  /*1770*/  SHF.L.U32 R41, R39, 0x10, RZ ;  /* 0x0000001027297819 */ /* 0x000fe400000006ff */
[----:B------:R-:W-:Y:S02]  /*1780*/  SHF.L.U32 R36, R43, 0x10, RZ ;  /* 0x000000102b247819 */ /* 0x000fe400000006ff */
[----:B------:R-:W-:Y:S02]  /*1790*/  SHF.L.U32 R40, R38, 0x10, RZ ;  /* 0x0000001026287819 */ /* 0x000fe400000006ff */
[----:B------:R-:W-:Y:S02]  /*17a0*/  SHF.L.U32 R37, R42, 0x10, RZ ;  /* 0x000000102a257819 */ /* 0x000fe400000006ff */
[----:B------:R-:W-:-:S02]  /*17b0*/  PRMT R38, R38, 0x7632, R38 ;  /* 0x0000763226267816 */ /* 0x000fc40000000026 */
[----:B------:R-:W-:Y:S02]  /*17c0*/  PRMT R42, R42, 0x7632, R42 ;  /* 0x000076322a2a7816 */ /* 0x000fe4000000002a */
[----:B------:R-:W-:Y:S02]  /*17d0*/  PRMT R39, R39, 0x7632, R39 ;  /* 0x0000763227277816 */ /* 0x000fe40000000027 */
[----:B------:R-:W-:Y:S01]  /*17e0*/  PRMT R43, R43, 0x7632, R43 ;  /* 0x000076322b2b7816 */ /* 0x000fe2000000002b */
[----:B------:R-:W-:Y:S01]  /*17f0*/  FADD R41, R41, R36 ;  /* 0x0000002429297221 */ /* 0x000fe20000000000 */
[----:B------:R-:W-:Y:S02]  /*1800*/  SHF.L.U32 R38, R38, 0x10, RZ ;  /* 0x0000001026267819 */ /* 0x000fe400000006ff */
[----:B------:R-:W-:Y:S02]  /*1810*/  SHF.L.U32 R59, R42, 0x10, RZ ;  /* 0x000000102a3b7819 */ /* 0x000fe400000006ff */
[----:B------:R-:W-:-:S02]  /*1820*/  SHF.L.U32 R39, R39, 0x10, RZ ;  /* 0x0000001027277819 */ /* 0x000fc400000006ff */
[----:B------:R-:W-:Y:S02]  /*1830*/  SHF.L.U32 R36, R43, 0x10, RZ ;  /* 0x000000102b247819 */ /* 0x000fe400000006ff */
[----:B-----5:R-:W-:Y:S02]  /*1840*/  SEL R32, R32, RZ, !P1 ;  /* 0x000000ff20207207 */ /* 0x020fe40004800000 */
[----:B------:R-:W-:Y:S01]  /*1850*/  IADD3 R42, P2, R58, c[0x0][0x190], RZ ;  /* 0x000064003a2a7a10 */ /* 0x000fe20007f5e0ff */
[----:B------:R-:W-:Y:S01]  /*1860*/  FADD R40, R40, R37 ;  /* 0x0000002528287221 */ /* 0x000fe20000000000 */
[----:B------:R-:W-:Y:S01]  /*1870*/  FADD R59, R38, R59 ;  /* 0x0000003b263b7221 */ /* 0x000fe20000000000 */
[----:B------:R-:W-:Y:S01]  /*1880*/  FADD R58, R39, R36 ;  /* 0x00000024273a7221 */ /* 0x000fe20000000000 */
[----:B-1----:R-:W-:Y:S01]  /*1890*/  FADD R61, R32, 1 ;  /* 0x3f800000203d7421 */ /* 0x002fe20000000000 */
[----:B------:R-:W-:Y:S01]  /*18a0*/  CS2R R36, SRZ ;  /* 0x0000000000247805 */ /* 0x000fe2000001ff00 */
[----:B------:R-:W-:Y:S01]  /*18b0*/  CS2R R38, SRZ ;  /* 0x0000000000267805 */ /* 0x000fe2000001ff00 */
[----:B------:R-:W-:-:S02]  /*18c0*/  SEL R32, R34, RZ, !P1 ;  /* 0x000000ff22207207 */ /* 0x000fc40004800000 */
[----:B------:R-:W-:-:S03]  /*18d0*/  IADD3.X R43, R56, c[0x0][0x194], RZ, P2, !PT ;  /* 0x00006500382b7a10 */ /* 0x000fc600017fe4ff */
[----:B------:R-:W-:Y:S02]  /*18e0*/  FADD R32, R32, 1 ;  /* 0x3f80000020207421 */ /* 0x000fe40000000000 */
[----:B------:R0:W2:Y:S01]  /*18f0*/  @!P1 LDG.E.EL.128 R36, [R42.64+0x10] ;  /* 0x000010082a249981 */ /* 0x0000a2000c2e1d00 */
[----:B------:R-:W-:Y:S01]  /*1900*/  FMUL R34, R40, R61 ;  /* 0x0000003d28227220 */ /* 0x000fe20000400000 */
[----:B------:R-:W-:Y:S01]  /*1910*/  FMUL R32, R41, R32 ;  /* 0x0000002029207220 */ /* 0x000fe20000400000 */
[----:B------:R-:W-:Y:S01]  /*1920*/  IMAD.WIDE R60, R53, R46, c[0x0][0x160] ;  /* 0x00005800353c7625 */ /* 0x000fe200078e022e */
[----:B------:R-:W-:Y:S01]  /*1930*/  CS2R R40, SRZ ;  /* 0x0000000000287805 */ /* 0x000fe2000001ff00 */
[----:B0-----:R-:W-:-:S06]  /*1940*/  CS2R R42, SRZ ;  /* 0x00000000002a7805 */ /* 0x001fcc000001ff00 */
[----:B------:R-:W3:Y:S01]  /*1950*/  @P5 LDG.E.EL.128 R40, [R60.64] ;  /* 0x000000083c285981 */ /* 0x000ee2000c2e1d00 */
[----:B------:R-:W-:Y:S02]  /*1960*/  SEL R33, R33, RZ, !P1 ;  /* 0x000000ff21217207 */ /* 0x000fe40004800000 */
[----:B------:R-:W-:Y:S02]  /*1970*/  SEL R35, R35, RZ, !P1 ;  /* 0x000000ff23237207 */ /* 0x000fe40004800000 */
[----:B----4-:R-:W-:Y:S01]  /*1980*/  SEL R8, R8, RZ, !P1 ;  /* 0x000000ff08087207 */ /* 0x010fe20004800000 */
[----:B------:R-:W-:Y:S01]  /*1990*/  FADD R56, R33, 1 ;  /* 0x3f80000021387421 */ /* 0x000fe20000000000 */
[----:B------:R-:W-:Y:S01]  /*19a0*/  SEL R33, R11, RZ, !P1 ;  /* 0x000000ff0b217207 */ /* 0x000fe20004800000 */
[----:B------:R-:W-:Y:S01]  /*19b0*/  FADD R35, R35, 1 ;  /* 0x3f80000023237421 */ /* 0x000fe20000000000 */
[----:B------:R-:W-:Y:S01]  /*19c0*/  SEL R10, R10, RZ, !P1 ;  /* 0x000000ff0a0a7207 */ /* 0x000fe20004800000 */
[----:B------:R-:W-:Y:S01]  /*19d0*/  FADD R11, R8, 1 ;  /* 0x3f800000080b7421 */ /* 0x000fe20000000000 */
[----:B------:R-:W-:Y:S01]  /*19e0*/  SEL R12, R12, RZ, P5 ;  /* 0x000000ff0c0c7207 */ /* 0x000fe20002800000 */
[----:B------:R-:W-:Y:S01]  /*19f0*/  FMUL R53, R58, R35 ;  /* 0x000000233a357220 */ /* 0x000fe20000400000 */
[----:B------:R-:W-:Y:S01]  /*1a00*/  SEL R35, R30, RZ, !P1 ;  /* 0x000000ff1e237207 */ /* 0x000fe20004800000 */
[----:B------:R-:W-:Y:S01]  /*1a10*/  FMUL R8, R52, R11 ;  /* 0x0000000b34087220 */ /* 0x000fe20000400000 */
[----:B------:R-:W-:Y:S01]  /*1a20*/  FADD R58, R10, 1 ;  /* 0x3f8000000a3a7421 */ /* 0x000fe20000000000 */
[----:B------:R-:W-:-:S02]  /*1a30*/  SEL R28, R28, RZ, !P1 ;  /* 0x000000ff1c1c7207 */ /* 0x000fc40004800000 */
[----:B------:R-:W-:Y:S02]  /*1a40*/  SEL R11, R16, RZ, P5 ;  /* 0x000000ff100b7207 */ /* 0x000fe40002800000 */
[----:B------:R-:W-:Y:S02]  /*1a50*/  SHF.L.U32 R30, R12, 0x10, RZ ;  /* 0x000000100c1e7819 */ /* 0x000fe400000006ff */
[----:B------:R-:W-:Y:S01]  /*1a60*/  SEL R13, R13, RZ, P5 ;  /* 0x000000ff0d0d7207 */ /* 0x000fe20002800000 */
[----:B------:R-:W-:Y:S01]  /*1a70*/  FADD R10, R33, 1 ;  /* 0x3f800000210a7421 */ /* 0x000fe20000000000 */
[----:B------:R-:W-:Y:S01]  /*1a80*/  FMUL R55, R55, R58 ;  /* 0x0000003a37377220 */ /* 0x000fe20000400000 */
[----:B------:R-:W-:Y:S01]  /*1a90*/  FADD R33, R28, 1 ;  /* 0x3f8000001c217421 */ /* 0x000fe20000000000 */
[----:B------:R-:W-:Y:S01]  /*1aa0*/  FMUL R11, R11, 48 ;  /* 0x424000000b0b7820 */ /* 0x000fe20000400000 */
[----:B------:R-:W-:Y:S01]  /*1ab0*/  FMUL R16, R30, UR4 ;  /* 0x000000041e107c20 */ /* 0x000fe20008400000 */
[----:B------:R-:W-:-:S02]  /*1ac0*/  SEL R58, R29, RZ, !P1 ;  /* 0x000000ff1d3a7207 */ /* 0x000fc40004800000 */
[----:B------:R-:W-:Y:S02]  /*1ad0*/  SEL R52, R31, RZ, !P1 ;  /* 0x000000ff1f347207 */ /* 0x000fe40004800000 */
[----:B------:R-:W-:Y:S02]  /*1ae0*/  PRMT R29, R13, 0x7632, R29 ;  /* 0x000076320d1d7816 */ /* 0x000fe4000000001d */
[----:B------:R-:W-:Y:S01]  /*1af0*/  PRMT R31, R12, 0x7632, R31 ;  /* 0x000076320c1f7816 */ /* 0x000fe2000000001f */
[----:B------:R-:W-:Y:S01]  /*1b00*/  FFMA R11, R16, R33, R11 ;  /* 0x00000021100b7223 */ /* 0x000fe2000000000b */
[----:B------:R-:W-:Y:S02]  /*1b10*/  SEL R17, R17, RZ, P5 ;  /* 0x000000ff11117207 */ /* 0x000fe40002800000 */
[----:B------:R-:W-:Y:S02]  /*1b20*/  SEL R16, R19, RZ, P5 ;  /* 0x000000ff13107207 */ /* 0x000fe40002800000 */
[----:B------:R-:W-:-:S02]  /*1b30*/  SHF.L.U32 R29, R29, 0x10, RZ ;  /* 0x000000101d1d7819 */ /* 0x000fc400000006ff */
[----:B------:R-:W-:Y:S02]  /*1b40*/  SHF.L.U32 R31, R31, 0x10, RZ ;  /* 0x000000101f1f7819 */ /* 0x000fe400000006ff */
[----:B------:R-:W-:Y:S01]  /*1b50*/  SEL R26, R26, RZ, P5 ;  /* 0x000000ff1a1a7207 */ /* 0x000fe20002800000 */
[----:B------:R-:W-:Y:S01]  /*1b60*/  FADD R52, R52, 1 ;  /* 0x3f80000034347421 */ /* 0x000fe20000000000 */
[----:B------:R-:W-:Y:S01]  /*1b70*/  SHF.L.U32 R28, R13, 0x10, RZ ;  /* 0x000000100d1c7819 */ /* 0x000fe200000006ff */
[----:B------:R-:W-:Y:S01]  /*1b80*/  FMUL R12, R17, 48 ;  /* 0x42400000110c7820 */ /* 0x000fe20000400000 */
[----:B------:R-:W-:Y:S01]  /*1b90*/  SEL R14, R14, RZ, P5 ;  /* 0x000000ff0e0e7207 */ /* 0x000fe20002800000 */
[----:B------:R-:W-:Y:S01]  /*1ba0*/  FMUL R16, R16, 48 ;  /* 0x4240000010107820 */ /* 0x000fe20000400000 */
[----:B------:R-:W-:Y:S01]  /*1bb0*/  FMUL R13, R29, UR4 ;  /* 0x000000041d0d7c20 */ /* 0x000fe20008400000 */
[----:B------:R-:W-:Y:S01]  /*1bc0*/  SEL R19, R9, RZ, !P1 ;  /* 0x000000ff09137207 */ /* 0x000fe20004800000 */
[----:B------:R-:W-:Y:S01]  /*1bd0*/  FADD R58, R58, 1 ;  /* 0x3f8000003a3a7421 */ /* 0x000fe20000000000 */
[----:B------:R-:W-:Y:S01]  /*1be0*/  FMUL R17, R31, UR4 ;  /* 0x000000041f117c20 */ /* 0x000fe20008400000 */
[----:B------:R-:W-:Y:S01]  /*1bf0*/  SEL R15, R15, RZ, P5 ;  /* 0x000000ff0f0f7207 */ /* 0x000fe20002800000 */
[--C-:B------:R-:W-:Y:S01]  /*1c00*/  FFMA R55, R55, UR5, R26.reuse ;  /* 0x0000000537377c23 */ /* 0x100fe2000800001a */
[----:B------:R-:W-:Y:S01]  /*1c10*/  PRMT R26, R14, 0x7632, R26 ;  /* 0x000076320e1a7816 */ /* 0x000fe2000000001a */
[----:B------:R-:W-:Y:S01]  /*1c20*/  FFMA R13, R13, R52, R16 ;  /* 0x000000340d0d7223 */ /* 0x000fe20000000010 */
[----:B------:R-:W-:Y:S01]  /*1c30*/  FFMA R12, R17, R58, R12 ;  /* 0x0000003a110c7223 */ /* 0x000fe2000000000c */
[----:B------:R-:W-:Y:S01]  /*1c40*/  SEL R16, R27, RZ, P5 ;  /* 0x000000ff1b107207 */ /* 0x000fe20002800000 */
[----:B------:R-:W-:Y:S01]  /*1c50*/  FADD R19, R19, 1 ;  /* 0x3f80000013137421 */ /* 0x000fe20000000000 */
[----:B------:R-:W-:-:S02]  /*1c60*/  SEL R22, R22, RZ, P5 ;  /* 0x000000ff16167207 */ /* 0x000fc40002800000 */
[----:B------:R-:W-:Y:S02]  /*1c70*/  SEL R18, R18, RZ, P5 ;  /* 0x000000ff12127207 */ /* 0x000fe40002800000 */
[----:B------:R-:W-:Y:S01]  /*1c80*/  SEL R17, R24, RZ, P5 ;  /* 0x000000ff18117207 */ /* 0x000fe20002800000 */
[----:B------:R-:W-:Y:S01]  /*1c90*/  IMAD.U32 R24, R15, 0x10000, RZ ;  /* 0x000100000f187824 */ /* 0x000fe200078e00ff */
[----:B------:R-:W-:Y:S02]  /*1ca0*/  SEL R21, R21, RZ, P5 ;  /* 0x000000ff15157207 */ /* 0x000fe40002800000 */
[----:B------:R-:W-:Y:S01]  /*1cb0*/  SHF.L.U32 R26, R26, 0x10, RZ ;  /* 0x000000101a1a7819 */ /* 0x000fe200000006ff */
[----:B------:R-:W-:Y:S01]  /*1cc0*/  FMUL R54, R54, R19 ;  /* 0x0000001336367220 */ /* 0x000fe20000400000 */
[----:B------:R-:W-:Y:S01]  /*1cd0*/  SEL R9, R25, RZ, P5 ;  /* 0x000000ff19097207 */ /* 0x000fe20002800000 */
[----:B------:R-:W-:Y:S01]  /*1ce0*/  FMUL R56, R59, R56 ;  /* 0x000000383b387220 */ /* 0x000fe20000400000 */
[----:B------:R-:W-:Y:S01]  /*1cf0*/  PRMT R25, R15, 0x7632, R25 ;  /* 0x000076320f197816 */ /* 0x000fe20000000019 */
[----:B------:R-:W-:Y:S01]  /*1d00*/  FMUL R19, R22, 48 ;  /* 0x4240000016137820 */ /* 0x000fe20000400000 */
[----:B------:R-:W-:Y:S01]  /*1d10*/  FMUL R59, R18, 48 ;  /* 0x42400000123b7820 */ /* 0x000fe20000400000 */
[----:B------:R-:W-:Y:S01]  /*1d20*/  SEL R23, R23, RZ, P5 ;  /* 0x000000ff17177207 */ /* 0x000fe20002800000 */
[----:B------:R-:W-:Y:S01]  /*1d30*/  FFMA R8, R8, UR5, R17 ;  /* 0x0000000508087c23 */ /* 0x000fe20008000011 */
[----:B------:R-:W-:Y:S01]  /*1d40*/  FMUL R22, R24, UR4 ;  /* 0x0000000418167c20 */ /* 0x000fe20008400000 */
[----:B------:R-:W-:Y:S01]  /*1d50*/  SEL R20, R20, RZ, P5 ;  /* 0x000000ff14147207 */ /* 0x000fe20002800000 */
[----:B------:R-:W-:Y:S01]  /*1d60*/  FMUL R21, R21, 48 ;  /* 0x4240000015157820 */ /* 0x000fe20000400000 */
[----:B------:R-:W-:Y:S01]  /*1d70*/  FMUL R18, R26, UR4 ;  /* 0x000000041a127c20 */ /* 0x000fe20008400000 */
[----:B------:R-:W-:Y:S01]  /*1d80*/  SHF.L.U32 R25, R25, 0x10, RZ ;  /* 0x0000001019197819 */ /* 0x000fe200000006ff */
[----:B------:R-:W-:Y:S01]  /*1d90*/  FFMA R9, R54, UR5, R9 ;  /* 0x0000000536097c23 */ /* 0x000fe20008000009 */
[----:B------:R-:W-:Y:S01]  /*1da0*/  FMUL R54, R23, 48 ;  /* 0x4240000017367820 */ /* 0x000fe20000400000 */
[----:B------:R-:W-:Y:S01]  /*1db0*/  FMUL R57, R57, R10 ;  /* 0x0000000a39397220 */ /* 0x000fe20000400000 */
[----:B------:R-:W-:Y:S01]  /*1dc0*/  FADD R35, R35, 1 ;  /* 0x3f80000023237421 */ /* 0x000fe20000000000 */
[----:B------:R-:W-:Y:S01]  /*1dd0*/  FMUL R10, R28, UR4 ;  /* 0x000000041c0a7c20 */ /* 0x000fe20008400000 */
[----:B------:R-:W-:Y:S01]  /*1de0*/  FMUL R15, R25, UR4 ;  /* 0x00000004190f7c20 */ /* 0x000fe20008400000 */
[----:B------:R-:W-:Y:S01]  /*1df0*/  FFMA R16, R57, UR5, R16 ;  /* 0x0000000539107c23 */ /* 0x000fe20008000010 */
[----:B------:R-:W-:Y:S01]  /*1e00*/  FFMA R9, R12, UR7, R9 ;  /* 0x000000070c097c23 */ /* 0x000fe20008000009 */
[----:B------:R-:W-:Y:S01]  /*1e10*/  FFMA R10, R10, R35, R59 ;  /* 0x000000230a0a7223 */ /* 0x000fe2000000003b */
[----:B------:R-:W-:Y:S01]  /*1e20*/  FFMA R8, R11, UR7, R8 ;  /* 0x000000070b087c23 */ /* 0x000fe20008000008 */
[----:B------:R-:W-:Y:S01]  /*1e30*/  FFMA R16, R13, UR7, R16 ;  /* 0x000000070d107c23 */ /* 0x000fe20008000010 */
[----:B------:R-:W-:Y:S01]  /*1e40*/  FFMA R9, R12, UR7, R9 ;  /* 0x000000070c097c23 */ /* 0x000fe20008000009 */
[----:B------:R-:W-:Y:S01]  /*1e50*/  FFMA R55, R10, UR7, R55 ;  /* 0x000000070a377c23 */ /* 0x000fe20008000037 */
[----:B------:R-:W-:Y:S01]  /*1e60*/  FFMA R8, R11, UR7, R8 ;  /* 0x000000070b087c23 */ /* 0x000fe20008000008 */
[----:B------:R-:W-:-:S02]  /*1e70*/  FFMA R11, R13, UR7, R16 ;  /* 0x000000070d0b7c23 */ /* 0x000fc40008000010 */
[----:B------:R-:W-:Y:S01]  /*1e80*/  FFMA R10, R10, UR7, R55 ;  /* 0x000000070a0a7c23 */ /* 0x000fe20008000037 */
[----:B------:R-:W-:Y:S06]  /*1e90*/  BAR.SYNC 0x0 ;  /* 0x0000000000007b1d */ /* 0x000fec0000000000 */
[----:B------:R0:W-:Y:S01]  /*1ea0*/  STS.128 [R4], R8 ;  /* 0x0000000804007388 */ /* 0x0001e20000000c00 */
[----:B------:R-:W-:-:S04]  /*1eb0*/  FMUL R52, R52, R11 ;  /* 0x0000000b34347220 */ /* 0x000fc80000400000 */
[----:B------:R-:W-:Y:S01]  /*1ec0*/  FMUL R52, R29, R52 ;  /* 0x000000341d347220 */ /* 0x000fe20000400000 */
[----:B------:R-:W-:Y:S01]  /*1ed0*/  FMUL R33, R33, R8 ;  /* 0x0000000821217220 */ /* 0x000fe20000400000 */
[----:B------:R-:W-:Y:S01]  /*1ee0*/  FMUL R58, R58, R9 ;  /* 0x000000093a3a7220 */ /* 0x000fe20000400000 */
[----:B------:R-:W-:Y:S01]  /*1ef0*/  PLOP3.LUT P2, PT, PT, PT, UP1, 0x40, 0x0 ;  /* 0x000000000000781c */ /* 0x000fe20003f4e818 */
[----:B------:R-:W-:Y:S01]  /*1f00*/  FMUL R35, R35, R10 ;  /* 0x0000000a23237220 */ /* 0x000fe20000400000 */
[----:B0-----:R-:W-:Y:S02]  /*1f10*/  LOP3.LUT R8, R47, UR6, RZ, 0xfc, !PT ;  /* 0x000000062f087c12 */ /* 0x001fe4000f8efcff */
[----:B------:R-:W-:Y:S02]  /*1f20*/  MOV R11, UR10 ;  /* 0x0000000a000b7c02 */ /* 0x000fe40008000f00 */
[----:B------:R-:W-:Y:S02]  /*1f30*/  FSEL R9, R52, -RZ, P5 ;  /* 0x800000ff34097208 */ /* 0x000fe40002800000 */
[----:B------:R-:W-:Y:S01]  /*1f40*/  ISETP.LT.U32.AND P2, PT, R8, 0x900, P2 ;  /* 0x000009000800780c */ /* 0x000fe20001741070 */
[----:B------:R-:W-:-:S02]  /*1f50*/  IMAD R11, R11, 0x900, R8 ;  /* 0x000009000b0b7824 */ /* 0x000fc400078e0208 */
[----:B------:R-:W-:Y:S01]  /*1f60*/  FADD R0, R9, R0 ;  /* 0x0000000009007221 */ /* 0x000fe20000000000 */
[----:B------:R-:W-:Y:S01]  /*1f70*/  FMUL R35, R28, R35 ;  /* 0x000000231c237220 */ /* 0x000fe20000400000 */
[----:B------:R-:W-:-:S04]  /*1f80*/  FMUL R33, R30, R33 ;  /* 0x000000211e217220 */ /* 0x000fc80000400000 */
[----:B------:R-:W-:Y:S01]  /*1f90*/  FSEL R10, R35, -RZ, P5 ;  /* 0x800000ff230a7208 */ /* 0x000fe20002800000 */
[----:B------:R-:W-:-:S04]  /*1fa0*/  FMUL R58, R31, R58 ;  /* 0x0000003a1f3a7220 */ /* 0x000fc80000400000 */
[----:B------:R-:W-:Y:S01]  /*1fb0*/  FADD R3, R10, R3 ;  /* 0x000000030a037221 */ /* 0x000fe20000000000 */
[----:B------:R-:W-:Y:S01]  /*1fc0*/  IMAD.WIDE R10, R11, R46, c[0x0][0x160] ;  /* 0x000058000b0a7625 */ /* 0x000fe200078e022e */
[----:B------:R-:W-:Y:S02]  /*1fd0*/  FSEL R33, R33, -RZ, P5 ;  /* 0x800000ff21217208 */ /* 0x000fe40002800000 */
[----:B------:R-:W-:-:S03]  /*1fe0*/  FSEL R58, R58, -RZ, P5 ;  /* 0x800000ff3a3a7208 */ /* 0x000fc60002800000 */
[----:B------:R-:W-:Y:S02]  /*1ff0*/  FADD R2, R33, R2 ;  /* 0x0000000221027221 */ /* 0x000fe40000000000 */
[----:B------:R-:W-:Y:S01]  /*2000*/  FADD R45, R58, R45 ;  /* 0x0000002d3a2d7221 */ /* 0x000fe20000000000 */
[----:B--2---:R-:W-:Y:S02]  /*2010*/  SEL R37, R37, RZ, !P1 ;  /* 0x000000ff25257207 */ /* 0x004fe40004800000 */
[----:B------:R-:W-:Y:S02]  /*2020*/  SEL R27, R38, RZ, !P1 ;  /* 0x000000ff261b7207 */ /* 0x000fe40004800000 */
[----:B------:R-:W-:Y:S01]  /*2030*/  SEL R17, R36, RZ, !P1 ;  /* 0x000000ff24117207 */ /* 0x000fe20004800000 */
[----:B------:R-:W-:Y:S01]  /*2040*/  FADD R38, R37, 1 ;  /* 0x3f80000025267421 */ /* 0x000fe20000000000 */
[----:B------:R-:W-:Y:S01]  /*2050*/  SHF.L.U32 R37, R14, 0x10, RZ ;  /* 0x000000100e257819 */ /* 0x000fe200000006ff */
[----:B------:R-:W-:Y:S01]  /*2060*/  FADD R27, R27, 1 ;  /* 0x3f8000001b1b7421 */ /* 0x000fe20000000000 */
[----:B------:R-:W-:Y:S01]  /*2070*/  SEL R36, R39, RZ, !P1 ;  /* 0x000000ff27247207 */ /* 0x000fe20004800000 */
[----:B------:R-:W-:-:S02]  /*2080*/  FFMA R21, R18, R38, R21 ;  /* 0x0000002612157223 */ /* 0x000fc40000000015 */
[----:B------:R-:W-:Y:S01]  /*2090*/  FFMA R14, R22, R27, R19 ;  /* 0x0000001b160e7223 */ /* 0x000fe20000000013 */
[----:B------:R-:W-:Y:S01]  /*20a0*/  FMUL R19, R20, 48 ;  /* 0x4240000014137820 */ /* 0x000fe20000400000 */
[----:B------:R-:W-:Y:S01]  /*20b0*/  FMUL R18, R37, UR4 ;  /* 0x0000000425127c20 */ /* 0x000fe20008400000 */
[----:B------:R-:W-:Y:S01]  /*20c0*/  FADD R39, R17, 1 ;  /* 0x3f80000011277421 */ /* 0x000fe20000000000 */
[----:B---3--:R-:W-:Y:S01]  /*20d0*/  SEL R22, R43, RZ, P5 ;  /* 0x000000ff2b167207 */ /* 0x008fe20002800000 */
[----:B------:R-:W-:Y:S01]  /*20e0*/  FADD R36, R36, 1 ;  /* 0x3f80000024247421 */ /* 0x000fe20000000000 */
[----:B------:R-:W-:Y:S02]  /*20f0*/  SEL R43, R42, RZ, P5 ;  /* 0x000000ff2a2b7207 */ /* 0x000fe40002800000 */
[----:B------:R-:W-:Y:S02]  /*2100*/  SEL R41, R41, RZ, P5 ;  /* 0x000000ff29297207 */ /* 0x000fe40002800000 */
[----:B------:R-:W-:Y:S01]  /*2110*/  SEL R23, R40, RZ, P5 ;  /* 0x000000ff28177207 */ /* 0x000fe20002800000 */
[----:B------:R-:W-:Y:S01]  /*2120*/  FFMA R17, R18, R39, R19 ;  /* 0x0000002712117223 */ /* 0x000fe20000000013 */
[----:B------:R-:W-:Y:S01]  /*2130*/  FFMA R15, R15, R36, R54 ;  /* 0x000000240f0f7223 */ /* 0x000fe20000000036 */
[----:B------:R-:W-:Y:S01]  /*2140*/  FFMA R18, R53, UR5, R22 ;  /* 0x0000000535127c23 */ /* 0x000fe20008000016 */
[----:B------:R-:W-:Y:S01]  /*2150*/  FFMA R19, R32, UR5, R43 ;  /* 0x0000000520137c23 */ /* 0x000fe2000800002b */
[----:B------:R-:W-:Y:S01]  /*2160*/  FFMA R56, R56, UR5, R41 ;  /* 0x0000000538387c23 */ /* 0x000fe20008000029 */
[----:B------:R-:W-:Y:S01]  /*2170*/  FFMA R34, R34, UR5, R23 ;  /* 0x0000000522227c23 */ /* 0x000fe20008000017 */
[----:B------:R-:W-:Y:S01]  /*2180*/  FFMA R18, R15, UR7, R18 ;  /* 0x000000070f127c23 */ /* 0x000fe20008000012 */
[C---:B------:R-:W-:Y:S01]  /*2190*/  FFMA R19, R14.reuse, UR7, R19 ;  /* 0x000000070e137c23 */ /* 0x040fe20008000013 */
[----:B------:R-:W-:Y:S01]  /*21a0*/  FFMA R56, R21, UR7, R56 ;  /* 0x0000000715387c23 */ /* 0x000fe20008000038 */
[----:B------:R-:W-:Y:S01]  /*21b0*/  FFMA R12, R17, UR7, R34 ;  /* 0x00000007110c7c23 */ /* 0x000fe20008000022 */
[----:B------:R-:W-:Y:S01]  /*21c0*/  FFMA R15, R15, UR7, R18 ;  /* 0x000000070f0f7c23 */ /* 0x000fe20008000012 */
[----:B------:R-:W-:Y:S01]  /*21d0*/  FFMA R14, R14, UR7, R19 ;  /* 0x000000070e0e7c23 */ /* 0x000fe20008000013 */
[----:B------:R-:W-:Y:S01]  /*21e0*/  FFMA R13, R21, UR7, R56 ;  /* 0x00000007150d7c23 */ /* 0x000fe20008000038 */
[----:B------:R-:W-:-:S05]  /*21f0*/  FFMA R12, R17, UR7, R12 ;  /* 0x00000007110c7c23 */ /* 0x000fca000800000c */
[----:B------:R-:W-:Y:S04]  /*2200*/  STS.128 [R4+0x10], R12 ;  /* 0x0000100c04007388 */ /* 0x000fe80000000c00 */
[----:B------:R-:W-:Y:S06]  /*2210*/  BAR.SYNC 0x0 ;  /* 0x0000000000007b1d */ /* 0x000fec0000000000 */
[----:B------:R-:W0:Y:S04]  /*2220*/  LDS.128 R16, [R51.X16] ;  /* 0x0000000033107984 */ /* 0x000e28000000cc00 */
[----:B------:R-:W1:Y:S01]  /*2230*/  LDS.128 R20, [R51.X16+0x1000] ;  /* 0x0010000033147984 */ /* 0x000e62000000cc00 */
[----:B------:R-:W-:-:S02]  /*2240*/  LOP3.LUT R32, R48, UR6, RZ, 0xfc, !PT ;  /* 0x0000000630207c12 */ /* 0x000fc4000f8efcff */
[----:B------:R-:W-:Y:S02]  /*2250*/  PLOP3.LUT P1, PT, PT, PT, UP1, 0x40, 0x0 ;  /* 0x000000000000781c */ /* 0x000fe40003f2e818 */
[----:B------:R-:W-:Y:S02]  /*2260*/  MOV R41, UR10 ;  /* 0x0000000a00297c02 */ /* 0x000fe40008000f00 */
[----:B------:R-:W-:-:S03]  /*2270*/  ISETP.LT.U32.AND P1, PT, R32, 0x900, P1 ;  /* 0x000009002000780c */ /* 0x000fc60000f21070 */
[----:B------:R-:W-:-:S04]  /*2280*/  IMAD R41, R41, 0x900, R32 ;  /* 0x0000090029297824 */ /* 0x000fc800078e0220 */
[----:B------:R-:W-:Y:S01]  /*2290*/  IMAD.WIDE R8, R41, R46, c[0x0][0x160] ;  /* 0x0000580029087625 */ /* 0x000fe200078e022e */
[----:B------:R-:W-:Y:S01]  /*22a0*/  FMUL R13, R38, R13 ;  /* 0x0000000d260d7220 */ /* 0x000fe20000400000 */
[----:B------:R-:W-:Y:S01]  /*22b0*/  FMUL R27, R27, R14 ;  /* 0x0000000e1b1b7220 */ /* 0x000fe20000400000 */
[----:B------:R-:W-:Y:S01]  /*22c0*/  FMUL R36, R36, R15 ;  /* 0x0000000f24247220 */ /* 0x000fe20000400000 */
[----:B------:R-:W-:Y:S01]  /*22d0*/  FMUL R12, R39, R12 ;  /* 0x0000000c270c7220 */ /* 0x000fe20000400000 */
[----:B------:R-:W-:Y:S01]  /*22e0*/  FMUL R13, R26, R13 ;  /* 0x0000000d1a0d7220 */ /* 0x000fe20000400000 */
[----:B------:R-:W-:Y:S01]  /*22f0*/  FMUL R27, R24, R27 ;  /* 0x0000001b181b7220 */ /* 0x000fe20000400000 */
[----:B------:R-:W-:Y:S01]  /*2300*/  FMUL R36, R25, R36 ;  /* 0x0000002419247220 */ /* 0x000fe20000400000 */
[----:B------:R-:W-:Y:S02]  /*2310*/  FMUL R12, R37, R12 ;  /* 0x0000000c250c7220 */ /* 0x000fe40000400000 */
[----:B------:R-:W-:Y:S01]  /*2320*/  FSEL R13, R13, -RZ, P5 ;  /* 0x800000ff0d0d7208 */ /* 0x000fe20002800000 */
[----:B0-----:R0:W-:Y:S01]  /*2330*/  @P1 STG.E.128 [R8.64], R16 ;  /* 0x0000001008001986 */ /* 0x0011e2000c101d08 */
[----:B------:R-:W-:-:S02]  /*2340*/  PLOP3.LUT P1, PT, PT, PT, UP0, 0x80, 0x0 ;  /* 0x000000000000781c */ /* 0x000fc40003f2f008 */
[----:B------:R-:W-:Y:S02]  /*2350*/  FSEL R36, R36, -RZ, P5 ;  /* 0x800000ff24247208 */ /* 0x000fe40002800000 */
[----:B------:R-:W-:Y:S02]  /*2360*/  FSEL R27, R27, -RZ, P5 ;  /* 0x800000ff1b1b7208 */ /* 0x000fe40002800000 */
[----:B------:R-:W-:Y:S01]  /*2370*/  FSEL R12, R12, -RZ, P5 ;  /* 0x800000ff0c0c7208 */ /* 0x000fe20002800000 */
[----:B-1----:R0:W-:Y:S01]  /*2380*/  @P2 STG.E.128 [R10.64], R20 ;  /* 0x000000140a002986 */ /* 0x0021e2000c101d08 */
[----:B------:R-:W-:Y:S02]  /*2390*/  UPLOP3.LUT UP0, UPT, UPT, UPT, UPT, 0x40, 0x0 ;  /* 0x000000000000789c */ /* 0x000fe40003f0e870 */
[----:B------:R-:W-:Y:S01]  /*23a0*/  UMOV UR6, 0x800 ;  /* 0x0000080000067882 */ /* 0x000fe20000000000 */
[----:B------:R-:W-:Y:S01]  /*23b0*/  FADD R5, R36, R5 ;  /* 0x0000000524057221 */ /* 0x000fe20000000000 */
[----:B------:R-:W-:Y:S01]  /*23c0*/  FADD R6, R27, R6 ;  /* 0x000000061b067221 */ /* 0x000fe20000000000 */
[----:B------:R-:W-:Y:S01]  /*23d0*/  FADD R44, R13, R44 ;  /* 0x0000002c0d2c7221 */ /* 0x000fe20000000000 */
[----:B------:R-:W-:Y:S01]  /*23e0*/  FADD R7, R12, R7 ;  /* 0x000000070c077221 */ /* 0x000fe20000000000 */
[----:B------:R-:W-:Y:S01]  /*23f0*/  @!P1 CALL.REL.NOINC `(.L_x_1) ;  /* 0x0000001000009944 */ /* 0x000fe20003c00000 */
[----:B------:R-:W-:Y:S05]  /*2400*/  BRA `(.L_x_2) ;  /* 0xffffeea000007947 */ /* 0x000fea000383ffff */
.L_x_1:
[----:B------:R-:W-:Y:S01]  /*2410*/  FADD R2, R2, R45 ;  /* 0x0000002d02027221 */ /* 0x000fe20000000000 */
[----:B0-----:R-:W0:Y:S01]  /*2420*/  S2R R8, SR_TID.X ;  /* 0x0000000000087919 */ /* 0x001e220000002100 */
[----:B------:R-:W-:-:S02]  /*2430*/  UPLOP3.LUT UP0, UPT, UPT, UPT, UPT, 0x80, 0x0 ;  /* 0x000000000000789c */ /* 0x000fc40003f0f070 */
[----:B------:R-:W-:Y:S01]  /*2440*/  FADD R3, R3, R2 ;  /* 0x0000000203037221 */ /* 0x000fe20000000000 */
[----:B------:R-:W-:Y:S06]  /*2450*/  BAR.SYNC 0x0 ;  /* 0x0000000000007b1d */ /* 0x000fec0000000000 */
[----:B------:R-:W-:Y:S01]  /*2460*/  FADD R0, R0, R3 ;  /* 0x0000000300007221 */ /* 0x000fe20000000000 */
[----:B------:R-:W-:-:S03]  /*2470*/  UMOV UR5, URZ ;  /* 0x0000003f00057c82 */ /* 0x000fc60008000000 */
[----:B------:R-:W-:-:S04]  /*2480*/  FADD R7, R7, R0 ;  /* 0x0000000007077221 */ /* 0x000fc80000000000 */
[----:B------:R-:W-:-:S04]  /*2490*/  FADD R7, R44, R7 ;  /* 0x000000072c077221 */ /* 0x000fc80000000000 */
[----:B------:R-:W-:Y:S01]  /*24a0*/  FADD R6, R6, R7 ;  /* 0x0000000706067221 */ /* 0x000fe20000000000 */
[----:B0-----:R-:W-:-:S03]  /*24b0*/  SHF.R.U32.HI R9, RZ, 0x5, R8 ;  /* 0x00000005ff097819 */ /* 0x001fc60000011608 */
[----:B------:R-:W-:-:S05]  /*24c0*/  FADD R6, R5, R6 ;  /* 0x0000000605067221 */ /* 0x000fca0000000000 */
[----:B------:R-:W0:Y:S02]  /*24d0*/  SHFL.BFLY PT, R3, R6, 0x10, 0x1f ;  /* 0x0e001f0006037f89 */ /* 0x000e2400000e0000 */
[----:B0-----:R-:W-:Y:S01]  /*24e0*/  FADD R3, R6, R3 ;  /* 0x0000000306037221 */ /* 0x001fe20000000000 */
[----:B------:R-:W-:-:S04]  /*24f0*/  SHF.L.U32 R6, R9, 0x2, RZ ;  /* 0x0000000209067819 */ /* 0x000fc800000006ff */
[----:B------:R-:W0:Y:S01]  /*2500*/  SHFL.BFLY PT, R0, R3, 0x8, 0x1f ;  /* 0x0d001f0003007f89 */ /* 0x000e2200000e0000 */
[----:B------:R-:W-:Y:S01]  /*2510*/  LOP3.LUT R6, R6, 0x1c, RZ, 0xe2, !PT ;  /* 0x0000001c06067812 */ /* 0x000fe200078ee2ff */
[----:B0-----:R-:W-:-:S05]  /*2520*/  FADD R0, R3, R0 ;  /* 0x0000000003007221 */ /* 0x001fca0000000000 */
        /* <DEDUP_REMOVED lines=9> */
[----:B------:R-:W-:-:S05]  /*25c0*/  MOV R6, UR4 ;  /* 0x0000000400067c02 */ /* 0x000fca0008000f00 */
[----:B------:R-:W-:-:S04]  /*25d0*/  FMUL R6, R6, UR4 ;  /* 0x0000000406067c20 */ /* 0x000fc80008400000 */
[----:B------:R-:W-:Y:S01]  /*25e0*/  FMUL R7, R6, UR4 ;  /* 0x0000000406077c20 */ /* 0x000fe20008400000 */
[----:B0-----:R-:W0:Y:S02]  /*25f0*/  SHFL.BFLY PT, R3, R4, 0x4, 0x1f ;  /* 0x0c801f0004037f89 */ /* 0x001e2400000e0000 */
[----:B0-----:R-:W-:-:S05]  /*2600*/  FADD R3, R4, R3 ;  /* 0x0000000304037221 */ /* 0x001fca0000000000 */
[----:B------:R-:W0:Y:S02]  /*2610*/  SHFL.BFLY PT, R0, R3, 0x2, 0x1f ;  /* 0x0c401f0003007f89 */ /* 0x000e2400000e0000 */
[----:B0-----:R-:W-:-:S05]  /*2620*/  FADD R0, R3, R0 ;  /* 0x0000000003007221 */ /* 0x001fca0000000000 */
[----:B------:R-:W0:Y:S02]  /*2630*/  SHFL.BFLY PT, R5, R0, 0x1, 0x1f ;  /* 0x0c201f0000057f89 */ /* 0x000e2400000e0000 */
[----:B0-----:R-:W-:-:S05]  /*2640*/  FADD R5, R0, R5 ;  /* 0x0000000500057221 */ /* 0x001fca0000000000 */
[----:B------:R-:W-:Y:S04]  /*2650*/  @P0 STS [R8.X4], R5 ;  /* 0x0000000508000388 */ /* 0x000fe80000004800 */
[----:B------:R-:W-:Y:S06]  /*2660*/  BAR.SYNC 0x0 ;  /* 0x0000000000007b1d */ /* 0x000fec0000000000 */
[----:B------:R-:W0:Y:S02]  /*2670*/  LDS R2, [RZ] ;  /* 0x00000000ff027984 */ /* 0x000e240000000800 */
[----:B0-----:R-:W-:-:S04]  /*2680*/  FMUL R2, R2, -0.5 ;  /* 0xbf00000002027820 */ /* 0x001fc80000400000 */
[----:B------:R-:W-:-:S04]  /*2690*/  FMUL R2, R2, R7 ;  /* 0x0000000702027220 */ /* 0x000fc80000400000 */
[----:B------:R-:W-:-:S01]  /*26a0*/  FMUL R0, R2, 0.00043402778101153671741 ;  /* 0x39e38e3902007820 */ /* 0x000fc20000400000 */
.L_x_3:
[C---:B0-----:R-:W-:Y:S01]  /*26b0*/  IADD3 R3, P0, R50.reuse, UR5, RZ ;  /* 0x0000000532037c10 */ /* 0x041fe2000ff1e0ff */
[----:B------:R-:W-:Y:S01]  /*26c0*/  CS2R R20, SRZ ;  /* 0x0000000000147805 */ /* 0x000fe2000001ff00 */
[----:B------:R-:W-:Y:S01]  /*26d0*/  LOP3.LUT R26, R50, UR5, RZ, 0xfc, !PT ;  /* 0x00000005321a7c12 */ /* 0x000fe2000f8efcff */
[----:B------:R-:W-:Y:S01]  /*26e0*/  CS2R R22, SRZ ;  /* 0x0000000000167805 */ /* 0x000fe2000001ff00 */
[----:B------:R-:W-:Y:S01]  /*26f0*/  IADD3.X R4, RZ, RZ, RZ, P0, !PT ;  /* 0x000000ffff047210 */ /* 0x000fe200007fe4ff */
[----:B------:R-:W-:Y:S01]  /*2700*/  CS2R R16, SRZ ;  /* 0x0000000000107805 */ /* 0x000fe2000001ff00 */
[----:B------:R-:W-:Y:S01]  /*2710*/  LEA R10, P0, R3, c[0x0][0x190], 0x2 ;  /* 0x00006400030a7a11 */ /* 0x000fe200078010ff */
[----:B------:R-:W-:Y:S01]  /*2720*/  CS2R R18, SRZ ;  /* 0x0000000000127805 */ /* 0x000fe2000001ff00 */
[----:B------:R-:W-:Y:S02]  /*2730*/  MOV R6, UR10 ;  /* 0x0000000a00067c02 */ /* 0x000fe40008000f00 */
[----:B------:R-:W-:-:S02]  /*2740*/  ISETP.GE.U32.AND P1, PT, R26, 0x900, PT ;  /* 0x000009001a00780c */ /* 0x000fc40003f26070 */
[----:B------:R-:W-:Y:S02]  /*2750*/  LOP3.LUT R2, R49, UR5, RZ, 0xfc, !PT ;  /* 0x0000000531027c12 */ /* 0x000fe4000f8efcff */
[----:B------:R-:W-:Y:S02]  /*2760*/  MOV R5, UR10 ;  /* 0x0000000a00057c02 */ /* 0x000fe40008000f00 */
[----:B------:R-:W-:Y:S02]  /*2770*/  LEA.HI.X R11, R3, c[0x0][0x194], R4, 0x2, P0 ;  /* 0x00006500030b7a11 */ /* 0x000fe400000f1404 */
[----:B------:R-:W-:Y:S01]  /*2780*/  ISETP.LT.AND P0, PT, R6, 0x4, !P1 ;  /* 0x000000040600780c */ /* 0x000fe20004f01270 */
[----:B------:R-:W-:Y:S01]  /*2790*/  IMAD R2, R5, 0x900, R2 ;  /* 0x0000090005027824 */ /* 0x000fe200078e0202 */
[----:B------:R-:W-:Y:S02]  /*27a0*/  MOV R25, 0x4 ;  /* 0x0000000400197802 */ /* 0x000fe40000000f00 */
[----:B------:R-:W-:Y:S01]  /*27b0*/  MOV R3, UR10 ;  /* 0x0000000a00037c02 */ /* 0x000fe20008000f00 */
[----:B------:R0:W2:Y:S02]  /*27c0*/  @!P1 LDG.E.EL.128 R20, [R10.64+0x10] ;  /* 0x000010080a149981 */ /* 0x0000a4000c2e1d00 */
[----:B------:R-:W-:Y:S01]  /*27d0*/  IMAD.WIDE R12, R2, R25, c[0x0][0x160] ;  /* 0x00005800020c7625 */ /* 0x000fe200078e0219 */
[----:B------:R-:W-:Y:S01]  /*27e0*/  CS2R R4, SRZ ;  /* 0x0000000000047805 */ /* 0x000fe2000001ff00 */
[----:B------:R-:W-:-:S02]  /*27f0*/  CS2R R6, SRZ ;  /* 0x0000000000067805 */ /* 0x000fc4000001ff00 */
[----:B------:R-:W-:Y:S02]  /*2800*/  IMAD R2, R3, 0x900, R26 ;  /* 0x0000090003027824 */ /* 0x000fe400078e021a */
[-C--:B------:R-:W-:Y:S01]  /*2810*/  IMAD.WIDE.U32 R26, R26, R25.reuse, c[0x0][0x190] ;  /* 0x000064001a1a7625 */ /* 0x080fe200078e0019 */
[----:B------:R1:W3:Y:S01]  /*2820*/  @P0 LDG.E.EF.128 R16, [R12.64] ;  /* 0x000000080c100981 */ /* 0x0002e2000c0e1d00 */
[----:B------:R-:W-:Y:S01]  /*2830*/  CS2R R8, SRZ ;  /* 0x0000000000087805 */ /* 0x000fe2000001ff00 */
[----:B0-----:R-:W-:Y:S01]  /*2840*/  CS2R R10, SRZ ;  /* 0x00000000000a7805 */ /* 0x001fe2000001ff00 */
[C---:B------:R-:W-:Y:S01]  /*2850*/  IMAD.WIDE R24, R2.reuse, R25, c[0x0][0x160] ;  /* 0x0000580002187625 */ /* 0x040fe200078e0219 */
[----:B------:R2:W4:Y:S01]  /*2860*/  @!P1 LDG.E.EL.128 R4, [R26.64] ;  /* 0x000000081a049981 */ /* 0x000522000c2e1d00 */
[----:B------:R-:W-:Y:S01]  /*2870*/  MOV R3, 0x2 ;  /* 0x0000000200037802 */ /* 0x000fe20000000f00 */
[----:B------:R-:W-:Y:S02]  /*2880*/  CS2R R14, SRZ ;  /* 0x00000000000e7805 */ /* 0x000fe4000001ff00 */
[----:B------:R0:W5:Y:S01]  /*2890*/  @P0 LDG.E.EF.128 R8, [R24.64] ;  /* 0x0000000818080981 */ /* 0x000162000c0e1d00 */
[----:B-1----:R-:W-:Y:S01]  /*28a0*/  CS2R R12, SRZ ;  /* 0x00000000000c7805 */ /* 0x002fe2000001ff00 */
[----:B------:R-:W-:-:S05]  /*28b0*/  IMAD.WIDE R28, R2, R3, c[0x0][0x180] ;  /* 0x00006000021c7625 */ /* 0x000fca00078e0203 */
[----:B------:R-:W5:Y:S01]  /*28c0*/  @P0 LDG.E.EF.128 R12, [R28.64] ;  /* 0x000000081c0c0981 */ /* 0x000f62000c0e1d00 */
[----:B------:R-:W-:Y:S01]  /*28d0*/  IMAD.WIDE R2, R2, R3, c[0x0][0x1a8] ;  /* 0x00006a0002027625 */ /* 0x000fe200078e0203 */
[----:B------:R-:W-:Y:S01]  /*28e0*/  UMOV UR5, 0x800 ;  /* 0x0000080000057882 */ /* 0x000fe20000000000 */
[----:B--2---:R-:W-:Y:S02]  /*28f0*/  SEL R26, R22, RZ, !P1 ;  /* 0x000000ff161a7207 */ /* 0x004fe40004800000 */
[----:B------:R-:W-:Y:S02]  /*2900*/  SEL R31, R21, RZ, !P1 ;  /* 0x000000ff151f7207 */ /* 0x000fe40004800000 */
[----:B------:R-:W-:Y:S02]  /*2910*/  SEL R30, R20, RZ, !P1 ;  /* 0x000000ff141e7207 */ /* 0x000fe40004800000 */
[----:B---3--:R-:W-:Y:S01]  /*2920*/  SEL R21, R17, RZ, P0 ;  /* 0x000000ff11157207 */ /* 0x008fe20000000000 */
[----:B------:R-:W-:Y:S01]  /*2930*/  FADD R17, R26, 1 ;  /* 0x3f8000001a117421 */ /* 0x000fe20000000000 */
[----:B------:R-:W-:-:S02]  /*2940*/  SEL R22, R18, RZ, P0 ;  /* 0x000000ff12167207 */ /* 0x000fc40000000000 */
[----:B------:R-:W-:Y:S01]  /*2950*/  SEL R20, R16, RZ, P0 ;  /* 0x000000ff10147207 */ /* 0x000fe20000000000 */
[----:B------:R-:W-:Y:S01]  /*2960*/  FADD R16, R31, 1 ;  /* 0x3f8000001f107421 */ /* 0x000fe20000000000 */
[----:B----4-:R-:W-:Y:S01]  /*2970*/  SEL R4, R4, RZ, !P1 ;  /* 0x000000ff04047207 */ /* 0x010fe20004800000 */
[----:B------:R-:W-:Y:S01]  /*2980*/  FMUL R17, R22, R17 ;  /* 0x0000001116117220 */ /* 0x000fe20000400000 */
[----:B------:R-:W-:Y:S02]  /*2990*/  SEL R5, R5, RZ, !P1 ;  /* 0x000000ff05057207 */ /* 0x000fe40004800000 */
[----:B0-----:R-:W-:Y:S02]  /*29a0*/  SEL R24, R23, RZ, !P1 ;  /* 0x000000ff17187207 */ /* 0x001fe40004800000 */
[----:B------:R-:W-:Y:S01]  /*29b0*/  SEL R22, R7, RZ, !P1 ;  /* 0x000000ff07167207 */ /* 0x000fe20004800000 */
[----:B------:R-:W-:Y:S01]  /*29c0*/  FMUL R16, R21, R16 ;  /* 0x0000001015107220 */ /* 0x000fe20000400000 */
[----:B------:R-:W-:Y:S01]  /*29d0*/  SEL R23, R19, RZ, P0 ;  /* 0x000000ff13177207 */ /* 0x000fe20000000000 */
[----:B------:R-:W-:Y:S01]  /*29e0*/  FADD R19, R30, 1 ;  /* 0x3f8000001e137421 */ /* 0x000fe20000000000 */
[----:B-----5:R-:W-:Y:S01]  /*29f0*/  SEL R7, R8, RZ, P0 ;  /* 0x000000ff08077207 */ /* 0x020fe20000000000 */
[----:B------:R-:W-:Y:S01]  /*2a00*/  FADD R4, R4, 1 ;  /* 0x3f80000004047421 */ /* 0x000fe20000000000 */
[----:B------:R-:W-:Y:S01]  /*2a10*/  SEL R8, R9, RZ, P0 ;  /* 0x000000ff09087207 */ /* 0x000fe20000000000 */
[----:B------:R-:W-:Y:S01]  /*2a20*/  FADD R5, R5, 1 ;  /* 0x3f80000005057421 */ /* 0x000fe20000000000 */
[----:B------:R-:W-:Y:S01]  /*2a30*/  SEL R21, R6, RZ, !P1 ;  /* 0x000000ff06157207 */ /* 0x000fe20004800000 */
[----:B------:R-:W-:Y:S01]  /*2a40*/  FMUL R19, R20, R19 ;  /* 0x0000001314137220 */ /* 0x000fe20000400000 */
[----:B------:R-:W-:Y:S01]  /*2a50*/  SEL R9, R10, RZ, P0 ;  /* 0x000000ff0a097207 */ /* 0x000fe20000000000 */
[----:B------:R-:W-:Y:S01]  /*2a60*/  FMUL R6, R7, R4 ;  /* 0x0000000407067220 */ /* 0x000fe20000400000 */
[----:B------:R-:W-:Y:S01]  /*2a70*/  SEL R20, R11, RZ, P0 ;  /* 0x000000ff0b147207 */ /* 0x000fe20000000000 */
[----:B------:R-:W-:Y:S01]  /*2a80*/  FMUL R8, R8, R5 ;  /* 0x0000000508087220 */ /* 0x000fe20000400000 */
[----:B------:R-:W-:Y:S01]  /*2a90*/  FADD R4, R21, 1 ;  /* 0x3f80000015047421 */ /* 0x000fe20000000000 */
[----:B------:R-:W-:Y:S01]  /*2aa0*/  FADD R5, R22, 1 ;  /* 0x3f80000016057421 */ /* 0x000fe20000000000 */
[----:B------:R-:W-:-:S02]  /*2ab0*/  SEL R12, R12, RZ, P0 ;  /* 0x000000ff0c0c7207 */ /* 0x000fc40000000000 */
[----:B------:R-:W-:Y:S01]  /*2ac0*/  SEL R13, R13, RZ, P0 ;  /* 0x000000ff0d0d7207 */ /* 0x000fe20000000000 */
[----:B------:R-:W-:Y:S01]  /*2ad0*/  FMUL R10, R9, R4 ;  /* 0x00000004090a7220 */ /* 0x000fe20000400000 */
[----:B------:R-:W-:Y:S01]  /*2ae0*/  FMUL R20, R20, R5 ;  /* 0x0000000514147220 */ /* 0x000fe20000400000 */
[----:B------:R-:W-:Y:S01]  /*2af0*/  FADD R18, R24, 1 ;  /* 0x3f80000018127421 */ /* 0x000fe20000000000 */
[----:B------:R-:W-:Y:S01]  /*2b00*/  PRMT R4, R12, 0x7632, R4 ;  /* 0x000076320c047816 */ /* 0x000fe20000000004 */
[----:B------:R-:W-:Y:S01]  /*2b10*/  FMUL R11, R6, UR4 ;  /* 0x00000004060b7c20 */ /* 0x000fe20008400000 */
[----:B------:R-:W-:Y:S02]  /*2b20*/  SHF.L.U32 R5, R12, 0x10, RZ ;  /* 0x000000100c057819 */ /* 0x000fe400000006ff */
[----:B------:R-:W-:Y:S01]  /*2b30*/  SHF.L.U32 R9, R13, 0x10, RZ ;  /* 0x000000100d097819 */ /* 0x000fe200000006ff */
[----:B------:R-:W-:Y:S01]  /*2b40*/  FMUL R18, R23, R18 ;  /* 0x0000001217127220 */ /* 0x000fe20000400000 */
[----:B------:R-:W-:Y:S01]  /*2b50*/  SHF.L.U32 R7, R4, 0x10, RZ ;  /* 0x0000001004077819 */ /* 0x000fe200000006ff */
[C---:B------:R-:W-:Y:S01]  /*2b60*/  FFMA R23, R0.reuse, R5, R11 ;  /* 0x0000000500177223 */ /* 0x040fe2000000000b */
[----:B------:R-:W-:Y:S01]  /*2b70*/  PRMT R13, R13, 0x7632, R13 ;  /* 0x000076320d0d7816 */ /* 0x000fe2000000000d */
[----:B------:R-:W-:Y:S01]  /*2b80*/  FMUL R21, R0, R9 ;  /* 0x0000000900157220 */ /* 0x000fe20000400000 */
[----:B------:R-:W-:-:S02]  /*2b90*/  SEL R14, R14, RZ, P0 ;  /* 0x000000ff0e0e7207 */ /* 0x000fc40000000000 */
[----:B------:R-:W-:Y:S01]  /*2ba0*/  SEL R15, R15, RZ, P0 ;  /* 0x000000ff0f0f7207 */ /* 0x000fe20000000000 */
[----:B------:R-:W-:Y:S01]  /*2bb0*/  FMUL R11, R0, R7 ;  /* 0x00000007000b7220 */ /* 0x000fe20000400000 */
[----:B------:R-:W-:Y:S01]  /*2bc0*/  FFMA R10, R10, UR4, R21 ;  /* 0x000000040a0a7c23 */ /* 0x000fe20008000015 */
[----:B------:R-:W-:Y:S01]  /*2bd0*/  FFMA R12, R0, R5, R23 ;  /* 0x00000005000c7223 */ /* 0x000fe20000000017 */
[----:B------:R-:W-:Y:S02]  /*2be0*/  SHF.L.U32 R13, R13, 0x10, RZ ;  /* 0x000000100d0d7819 */ /* 0x000fe400000006ff */
[----:B------:R-:W-:Y:S02]  /*2bf0*/  PRMT R4, R14, 0x7632, R4 ;  /* 0x000076320e047816 */ /* 0x000fe40000000004 */
[----:B------:R-:W-:Y:S01]  /*2c00*/  PRMT R5, R15, 0x7632, R5 ;  /* 0x000076320f057816 */ /* 0x000fe20000000005 */
[----:B------:R-:W-:Y:S01]  /*2c10*/  FFMA R25, R8, UR4, R11 ;  /* 0x0000000408197c23 */ /* 0x000fe2000800000b */
[----:B------:R-:W-:Y:S01]  /*2c20*/  FFMA R10, R0, R9, R10 ;  /* 0x00000009000a7223 */ /* 0x000fe2000000000a */
[----:B------:R-:W-:Y:S01]  /*2c30*/  SHF.L.U32 R9, R14, 0x10, RZ ;  /* 0x000000100e097819 */ /* 0x000fe200000006ff */
[----:B------:R-:W-:Y:S01]  /*2c40*/  FMUL R21, R0, R13 ;  /* 0x0000000d00157220 */ /* 0x000fe20000400000 */
[----:B------:R-:W-:-:S02]  /*2c50*/  SHF.L.U32 R11, R4, 0x10, RZ ;  /* 0x00000010040b7819 */ /* 0x000fc400000006ff */
[----:B------:R-:W-:Y:S02]  /*2c60*/  SHF.L.U32 R15, R15, 0x10, RZ ;  /* 0x000000100f0f7819 */ /* 0x000fe400000006ff */
[----:B------:R-:W-:Y:S01]  /*2c70*/  SHF.L.U32 R5, R5, 0x10, RZ ;  /* 0x0000001005057819 */ /* 0x000fe200000006ff */
[----:B------:R-:W-:Y:S01]  /*2c80*/  FFMA R20, R20, UR4, R21 ;  /* 0x0000000414147c23 */ /* 0x000fe20008000015 */
[C---:B------:R-:W-:Y:S01]  /*2c90*/  FMUL R4, R0.reuse, R9 ;  /* 0x0000000900047220 */ /* 0x040fe20000400000 */
[C---:B------:R-:W-:Y:S01]  /*2ca0*/  FMUL R21, R0.reuse, R11 ;  /* 0x0000000b00157220 */ /* 0x040fe20000400000 */
[C---:B------:R-:W-:Y:S01]  /*2cb0*/  FMUL R6, R0.reuse, R15 ;  /* 0x0000000f00067220 */ /* 0x040fe20000400000 */
[----:B------:R-:W-:Y:S01]  /*2cc0*/  FMUL R23, R0, R5 ;  /* 0x0000000500177220 */ /* 0x000fe20000400000 */
[----:B------:R-:W-:Y:S01]  /*2cd0*/  FFMA R4, R19, UR4, R4 ;  /* 0x0000000413047c23 */ /* 0x000fe20008000004 */
[----:B------:R-:W-:Y:S01]  /*2ce0*/  FFMA R16, R16, UR4, R21 ;  /* 0x0000000410107c23 */ /* 0x000fe20008000015 */
[----:B------:R-:W-:Y:S01]  /*2cf0*/  FFMA R6, R17, UR4, R6 ;  /* 0x0000000411067c23 */ /* 0x000fe20008000006 */
[----:B------:R-:W-:Y:S01]  /*2d00*/  FFMA R18, R18, UR4, R23 ;  /* 0x0000000412127c23 */ /* 0x000fe20008000017 */
[C---:B------:R-:W-:Y:S01]  /*2d10*/  FFMA R25, R0.reuse, R7, R25 ;  /* 0x0000000700197223 */ /* 0x040fe20000000019 */
[C---:B------:R-:W-:Y:S01]  /*2d20*/  FFMA R13, R0.reuse, R13, R20 ;  /* 0x0000000d000d7223 */ /* 0x040fe20000000014 */
[C---:B------:R-:W-:Y:S01]  /*2d30*/  FFMA R4, R0.reuse, R9, R4 ;  /* 0x0000000900047223 */ /* 0x040fe20000000004 */
[C---:B------:R-:W-:Y:S01]  /*2d40*/  FFMA R11, R0.reuse, R11, R16 ;  /* 0x0000000b000b7223 */ /* 0x040fe20000000010 */
[C---:B------:R-:W-:Y:S01]  /*2d50*/  FFMA R6, R0.reuse, R15, R6 ;  /* 0x0000000f00067223 */ /* 0x040fe20000000006 */
[----:B------:R-:W-:Y:S01]  /*2d60*/  FFMA R5, R0, R5, R18 ;  /* 0x0000000500057223 */ /* 0x000fe20000000012 */
[----:B------:R-:W-:-:S02]  /*2d70*/  F2FP.BF16.PACK_AB R12, R25, R12 ;  /* 0x0000000c190c723e */ /* 0x000fc400000010ff */
[----:B------:R-:W-:Y:S02]  /*2d80*/  F2FP.BF16.PACK_AB R13, R13, R10 ;  /* 0x0000000a0d0d723e */ /* 0x000fe400000010ff */
[----:B------:R-:W-:Y:S02]  /*2d90*/  F2FP.BF16.PACK_AB R14, R11, R4 ;  /* 0x000000040b0e723e */ /* 0x000fe400000010ff */
[----:B------:R-:W-:-:S05]  /*2da0*/  F2FP.BF16.PACK_AB R15, R5, R6 ;  /* 0x00000006050f723e */ /* 0x000fca00000010ff */
[----:B------:R0:W-:Y:S01]  /*2db0*/  @P0 STG.E.128 [R2.64], R12 ;  /* 0x0000000c02000986 */ /* 0x0001e2000c101d08 */
[----:B------:R-:W-:Y:S01]  /*2dc0*/  PLOP3.LUT P0, PT, PT, PT, UP0, 0x80, 0x0 ;  /* 0x000000000000781c */ /* 0x000fe20003f0f008 */
[----:B------:R-:W-:-:S12]  /*2dd0*/  UPLOP3.LUT UP0, UPT, UPT, UPT, UPT, 0x40, 0x0 ;  /* 0x000000000000789c */ /* 0x000fd80003f0e870 */
[----:B------:R-:W-:Y:S05]  /*2de0*/  @P0 BRA `(.L_x_3) ;  /* 0xfffff8c000000947 */ /* 0x000fea000383ffff */
[----:B------:R-:W-:Y:S05]  /*2df0*/  EXIT ;  /* 0x000000000000794d */ /* 0x000fea0003800000 */
.L_x_4:
[----:B------:R-:W-:-:S00]  /*2e00*/  BRA `(.L_x_4) ;  /* 0xfffffff000007947 */ /* 0x000fc0000383ffff */
[----:B------:R-:W-:-:S00]  /*2e10*/  NOP ;  /* 0x0000000000007918 */ /* 0x000fc00000000000 */
        /* <DEDUP_REMOVED lines=14> */
.L_x_5:


//--------------------- .nv.shared.triton__0d1d2d3d4d5d6d7d8d9d1011de --------------------------
	.section	.nv.shared.triton__0d1d2d3d4d5d6d7d8d9d1011de,"aw",@nobits
	.align	16
